//
// Generated by NVIDIA NVVM Compiler
//
// Compiler Build ID: CL-36424714
// Cuda compilation tools, release 13.0, V13.0.88
// Based on NVVM 20.0.0
//

.version 9.0
.target sm_100
.address_size 64

	// .globl	_Z15sgemm_cuda_corePKfS0_Pfiii

.visible .entry _Z15sgemm_cuda_corePKfS0_Pfiii(
	.param .u64 .ptr .align 1 _Z15sgemm_cuda_corePKfS0_Pfiii_param_0,
	.param .u64 .ptr .align 1 _Z15sgemm_cuda_corePKfS0_Pfiii_param_1,
	.param .u64 .ptr .align 1 _Z15sgemm_cuda_corePKfS0_Pfiii_param_2,
	.param .u32 _Z15sgemm_cuda_corePKfS0_Pfiii_param_3,
	.param .u32 _Z15sgemm_cuda_corePKfS0_Pfiii_param_4,
	.param .u32 _Z15sgemm_cuda_corePKfS0_Pfiii_param_5
)
{
	.reg .pred 	%p<9>;
	.reg .b32 	%r<44>;
	.reg .b32 	%f<66>;
	.reg .b64 	%rd<63>;

	ld.param.u64 	%rd19, [_Z15sgemm_cuda_corePKfS0_Pfiii_param_0];
	ld.param.u64 	%rd20, [_Z15sgemm_cuda_corePKfS0_Pfiii_param_1];
	ld.param.u32 	%r23, [_Z15sgemm_cuda_corePKfS0_Pfiii_param_3];
	ld.param.u32 	%r24, [_Z15sgemm_cuda_corePKfS0_Pfiii_param_4];
	ld.param.u32 	%r25, [_Z15sgemm_cuda_corePKfS0_Pfiii_param_5];
	cvta.to.global.u64 	%rd1, %rd20;
	cvta.to.global.u64 	%rd2, %rd19;
	mov.u32 	%r26, %ctaid.y;
	mov.u32 	%r27, %ntid.y;
	mov.u32 	%r28, %tid.y;
	mad.lo.s32 	%r29, %r26, %r27, %r28;
	mov.u32 	%r30, %ctaid.x;
	mov.u32 	%r31, %ntid.x;
	mov.u32 	%r32, %tid.x;
	mad.lo.s32 	%r1, %r30, %r31, %r32;
	add.s32 	%r2, %r24, %r29;
	setp.ge.s32 	%p1, %r29, %r25;
	setp.ge.s32 	%p2, %r1, %r23;
	or.pred  	%p3, %p2, %p1;
	@%p3 bra 	$L__BB0_9;
	setp.lt.s32 	%p4, %r23, 1;
	mov.f32 	%f65, 0f00000000;
	@%p4 bra 	$L__BB0_8;
	mul.lo.s32 	%r3, %r2, %r23;
	and.b32  	%r4, %r23, 15;
	setp.lt.u32 	%p5, %r23, 16;
	mov.f32 	%f65, 0f00000000;
	mov.b32 	%r40, 0;
	@%p5 bra 	$L__BB0_5;
	and.b32  	%r34, %r23, 2147483632;
	neg.s32 	%r39, %r34;
	mul.wide.u32 	%rd21, %r23, 4;
	add.s64 	%rd3, %rd1, %rd21;
	mul.wide.u32 	%rd22, %r23, 8;
	add.s64 	%rd4, %rd1, %rd22;
	mul.wide.u32 	%rd23, %r23, 12;
	add.s64 	%rd5, %rd1, %rd23;
	mul.wide.u32 	%rd24, %r23, 16;
	add.s64 	%rd6, %rd1, %rd24;
	mul.wide.u32 	%rd25, %r23, 20;
	add.s64 	%rd7, %rd1, %rd25;
	mul.wide.u32 	%rd26, %r23, 24;
	add.s64 	%rd8, %rd1, %rd26;
	mul.wide.u32 	%rd27, %r23, 28;
	add.s64 	%rd9, %rd1, %rd27;
	mul.wide.u32 	%rd28, %r23, 32;
	add.s64 	%rd10, %rd1, %rd28;
	mul.wide.u32 	%rd29, %r23, 36;
	add.s64 	%rd11, %rd1, %rd29;
	mul.wide.u32 	%rd30, %r23, 40;
	add.s64 	%rd12, %rd1, %rd30;
	mul.wide.u32 	%rd31, %r23, 44;
	add.s64 	%rd13, %rd1, %rd31;
	mul.wide.u32 	%rd32, %r23, 48;
	add.s64 	%rd14, %rd1, %rd32;
	mul.wide.u32 	%rd33, %r23, 52;
	add.s64 	%rd15, %rd1, %rd33;
	mul.wide.u32 	%rd34, %r23, 56;
	add.s64 	%rd16, %rd1, %rd34;
	mul.wide.u32 	%rd35, %r23, 60;
	add.s64 	%rd17, %rd1, %rd35;
	mov.f32 	%f65, 0f00000000;
	mov.u32 	%r37, %r3;
	mov.u32 	%r38, %r1;
$L__BB0_4:
	.pragma "nounroll";
	and.b32  	%r40, %r23, 2147483632;
	mul.wide.s32 	%rd36, %r38, 4;
	add.s64 	%rd37, %rd3, %rd36;
	add.s64 	%rd38, %rd4, %rd36;
	add.s64 	%rd39, %rd5, %rd36;
	add.s64 	%rd40, %rd6, %rd36;
	add.s64 	%rd41, %rd7, %rd36;
	add.s64 	%rd42, %rd8, %rd36;
	add.s64 	%rd43, %rd9, %rd36;
	add.s64 	%rd44, %rd10, %rd36;
	add.s64 	%rd45, %rd11, %rd36;
	add.s64 	%rd46, %rd12, %rd36;
	add.s64 	%rd47, %rd13, %rd36;
	add.s64 	%rd48, %rd14, %rd36;
	add.s64 	%rd49, %rd15, %rd36;
	add.s64 	%rd50, %rd16, %rd36;
	add.s64 	%rd51, %rd17, %rd36;
	add.s64 	%rd52, %rd1, %rd36;
	mul.wide.s32 	%rd53, %r37, 4;
	add.s64 	%rd54, %rd2, %rd53;
	ld.global.f32 	%f12, [%rd54];
	ld.global.f32 	%f13, [%rd52];
	fma.rn.f32 	%f14, %f12, %f13, %f65;
	ld.global.f32 	%f15, [%rd54+4];
	ld.global.f32 	%f16, [%rd37];
	fma.rn.f32 	%f17, %f15, %f16, %f14;
	ld.global.f32 	%f18, [%rd54+8];
	ld.global.f32 	%f19, [%rd38];
	fma.rn.f32 	%f20, %f18, %f19, %f17;
	ld.global.f32 	%f21, [%rd54+12];
	ld.global.f32 	%f22, [%rd39];
	fma.rn.f32 	%f23, %f21, %f22, %f20;
	ld.global.f32 	%f24, [%rd54+16];
	ld.global.f32 	%f25, [%rd40];
	fma.rn.f32 	%f26, %f24, %f25, %f23;
	ld.global.f32 	%f27, [%rd54+20];
	ld.global.f32 	%f28, [%rd41];
	fma.rn.f32 	%f29, %f27, %f28, %f26;
	ld.global.f32 	%f30, [%rd54+24];
	ld.global.f32 	%f31, [%rd42];
	fma.rn.f32 	%f32, %f30, %f31, %f29;
	ld.global.f32 	%f33, [%rd54+28];
	ld.global.f32 	%f34, [%rd43];
	fma.rn.f32 	%f35, %f33, %f34, %f32;
	ld.global.f32 	%f36, [%rd54+32];
	ld.global.f32 	%f37, [%rd44];
	fma.rn.f32 	%f38, %f36, %f37, %f35;
	ld.global.f32 	%f39, [%rd54+36];
	ld.global.f32 	%f40, [%rd45];
	fma.rn.f32 	%f41, %f39, %f40, %f38;
	ld.global.f32 	%f42, [%rd54+40];
	ld.global.f32 	%f43, [%rd46];
	fma.rn.f32 	%f44, %f42, %f43, %f41;
	ld.global.f32 	%f45, [%rd54+44];
	ld.global.f32 	%f46, [%rd47];
	fma.rn.f32 	%f47, %f45, %f46, %f44;
	ld.global.f32 	%f48, [%rd54+48];
	ld.global.f32 	%f49, [%rd48];
	fma.rn.f32 	%f50, %f48, %f49, %f47;
	ld.global.f32 	%f51, [%rd54+52];
	ld.global.f32 	%f52, [%rd49];
	fma.rn.f32 	%f53, %f51, %f52, %f50;
	ld.global.f32 	%f54, [%rd54+56];
	ld.global.f32 	%f55, [%rd50];
	fma.rn.f32 	%f56, %f54, %f55, %f53;
	ld.global.f32 	%f57, [%rd54+60];
	ld.global.f32 	%f58, [%rd51];
	fma.rn.f32 	%f65, %f57, %f58, %f56;
	add.s32 	%r39, %r39, 16;
	shl.b32 	%r35, %r23, 4;
	add.s32 	%r38, %r38, %r35;
	add.s32 	%r37, %r37, 16;
	setp.ne.s32 	%p6, %r39, 0;
	@%p6 bra 	$L__BB0_4;
$L__BB0_5:
	setp.eq.s32 	%p7, %r4, 0;
	@%p7 bra 	$L__BB0_8;
	mad.lo.s32 	%r43, %r40, %r23, %r1;
	add.s32 	%r42, %r40, %r3;
	neg.s32 	%r41, %r4;
$L__BB0_7:
	.pragma "nounroll";
	mul.wide.s32 	%rd55, %r43, 4;
	add.s64 	%rd56, %rd1, %rd55;
	mul.wide.s32 	%rd57, %r42, 4;
	add.s64 	%rd58, %rd2, %rd57;
	ld.global.f32 	%f59, [%rd58];
	ld.global.f32 	%f60, [%rd56];
	fma.rn.f32 	%f65, %f59, %f60, %f65;
	add.s32 	%r43, %r43, %r23;
	add.s32 	%r42, %r42, 1;
	add.s32 	%r41, %r41, 1;
	setp.ne.s32 	%p8, %r41, 0;
	@%p8 bra 	$L__BB0_7;
$L__BB0_8:
	ld.param.u64 	%rd62, [_Z15sgemm_cuda_corePKfS0_Pfiii_param_2];
	mad.lo.s32 	%r36, %r2, %r23, %r1;
	cvta.to.global.u64 	%rd59, %rd62;
	mul.wide.s32 	%rd60, %r36, 4;
	add.s64 	%rd61, %rd59, %rd60;
	st.global.f32 	[%rd61], %f65;
$L__BB0_9:
	ret;

}
	// .globl	_Z17sgemm_tensor_corePK6__halfS1_Pfiii
.visible .entry _Z17sgemm_tensor_corePK6__halfS1_Pfiii(
	.param .u64 .ptr .align 1 _Z17sgemm_tensor_corePK6__halfS1_Pfiii_param_0,
	.param .u64 .ptr .align 1 _Z17sgemm_tensor_corePK6__halfS1_Pfiii_param_1,
	.param .u64 .ptr .align 1 _Z17sgemm_tensor_corePK6__halfS1_Pfiii_param_2,
	.param .u32 _Z17sgemm_tensor_corePK6__halfS1_Pfiii_param_3,
	.param .u32 _Z17sgemm_tensor_corePK6__halfS1_Pfiii_param_4,
	.param .u32 _Z17sgemm_tensor_corePK6__halfS1_Pfiii_param_5
)
{
	.reg .pred 	%p<16>;
	.reg .b32 	%r<153>;
	.reg .b32 	%f<205>;
	.reg .b64 	%rd<41>;

	ld.param.u64 	%rd10, [_Z17sgemm_tensor_corePK6__halfS1_Pfiii_param_0];
	ld.param.u64 	%rd12, [_Z17sgemm_tensor_corePK6__halfS1_Pfiii_param_1];
	ld.param.u32 	%r32, [_Z17sgemm_tensor_corePK6__halfS1_Pfiii_param_3];
	ld.param.u32 	%r33, [_Z17sgemm_tensor_corePK6__halfS1_Pfiii_param_4];
	ld.param.u32 	%r34, [_Z17sgemm_tensor_corePK6__halfS1_Pfiii_param_5];
	cvta.to.global.u64 	%rd1, %rd12;
	cvta.to.global.u64 	%rd2, %rd10;
	mov.u32 	%r35, %ctaid.x;
	mov.u32 	%r36, %ntid.x;
	mov.u32 	%r37, %tid.x;
	mad.lo.s32 	%r38, %r35, %r36, %r37;
	shr.u32 	%r39, %r38, 5;
	shr.s32 	%r40, %r33, 31;
	shr.u32 	%r41, %r40, 28;
	add.s32 	%r42, %r33, %r41;
	shr.s32 	%r43, %r42, 4;
	add.s32 	%r1, %r43, %r39;
	mov.u32 	%r2, %ctaid.y;
	add.s32 	%r44, %r34, %r33;
	shr.s32 	%r45, %r44, 31;
	shr.u32 	%r46, %r45, 28;
	add.s32 	%r47, %r44, %r46;
	shr.s32 	%r48, %r47, 4;
	setp.ge.s32 	%p2, %r1, %r48;
	@%p2 bra 	$L__BB1_20;
	setp.lt.s32 	%p3, %r32, 1;
	mov.f32 	%f133, 0f00000000;
	mov.f32 	%f134, %f133;
	mov.f32 	%f135, %f133;
	mov.f32 	%f136, %f133;
	mov.f32 	%f137, %f133;
	mov.f32 	%f138, %f133;
	mov.f32 	%f139, %f133;
	mov.f32 	%f140, %f133;
	@%p3 bra 	$L__BB1_18;
	shl.b32 	%r50, %r1, 4;
	shl.b32 	%r3, %r2, 4;
	setp.lt.s32 	%p4, %r50, %r32;
	setp.lt.u32 	%p5, %r3, %r32;
	and.pred  	%p1, %p4, %p5;
	mul.lo.s32 	%r52, %r50, %r32;
	cvt.s64.s32 	%rd3, %r52;
	add.s32 	%r53, %r32, -1;
	shr.u32 	%r54, %r53, 4;
	add.s32 	%r4, %r54, 1;
	and.b32  	%r5, %r4, 3;
	setp.lt.u32 	%p6, %r32, 49;
	mov.b32 	%r150, 0;
	mov.f32 	%f133, 0f00000000;
	@%p6 bra 	$L__BB1_13;
	mad.lo.s32 	%r148, %r32, 48, %r3;
	shl.b32 	%r56, %r32, 5;
	add.s32 	%r147, %r56, %r3;
	shl.b32 	%r57, %r32, 4;
	add.s32 	%r146, %r3, %r57;
	shl.b64 	%rd13, %rd3, 1;
	add.s64 	%rd39, %rd2, %rd13;
	and.b32  	%r58, %r4, 536870908;
	neg.s32 	%r144, %r58;
	mov.b32 	%r150, 0;
	mov.f32 	%f133, 0f00000000;
	not.pred 	%p7, %p1;
	mov.u32 	%r145, %r3;
	mov.f32 	%f134, %f133;
	mov.f32 	%f135, %f133;
	mov.f32 	%f136, %f133;
	mov.f32 	%f137, %f133;
	mov.f32 	%f138, %f133;
	mov.f32 	%f139, %f133;
	mov.f32 	%f140, %f133;
$L__BB1_4:
	@%p7 bra 	$L__BB1_6;
	wmma.load.a.sync.aligned.row.m16n16k16.global.f16 	{%r59, %r60, %r61, %r62, %r63, %r64, %r65, %r66}, [%rd39], %r32;
	mul.wide.u32 	%rd14, %r145, 2;
	add.s64 	%rd15, %rd1, %rd14;
	wmma.load.b.sync.aligned.row.m16n16k16.global.f16 	{%r67, %r68, %r69, %r70, %r71, %r72, %r73, %r74}, [%rd15], %r32;
	wmma.mma.sync.aligned.row.row.m16n16k16.f32.f32 {%f140, %f139, %f138, %f137, %f136, %f135, %f134, %f133}, {%r59, %r60, %r61, %r62, %r63, %r64, %r65, %r66}, {%r67, %r68, %r69, %r70, %r71, %r72, %r73, %r74}, {%f140, %f139, %f138, %f137, %f136, %f135, %f134, %f133};
$L__BB1_6:
	@%p7 bra 	$L__BB1_8;
	add.s64 	%rd16, %rd39, 32;
	wmma.load.a.sync.aligned.row.m16n16k16.global.f16 	{%r75, %r76, %r77, %r78, %r79, %r80, %r81, %r82}, [%rd16], %r32;
	mul.wide.u32 	%rd17, %r146, 2;
	add.s64 	%rd18, %rd1, %rd17;
	wmma.load.b.sync.aligned.row.m16n16k16.global.f16 	{%r83, %r84, %r85, %r86, %r87, %r88, %r89, %r90}, [%rd18], %r32;
	wmma.mma.sync.aligned.row.row.m16n16k16.f32.f32 {%f140, %f139, %f138, %f137, %f136, %f135, %f134, %f133}, {%r75, %r76, %r77, %r78, %r79, %r80, %r81, %r82}, {%r83, %r84, %r85, %r86, %r87, %r88, %r89, %r90}, {%f140, %f139, %f138, %f137, %f136, %f135, %f134, %f133};
$L__BB1_8:
	@%p7 bra 	$L__BB1_10;
	add.s64 	%rd19, %rd39, 64;
	wmma.load.a.sync.aligned.row.m16n16k16.global.f16 	{%r91, %r92, %r93, %r94, %r95, %r96, %r97, %r98}, [%rd19], %r32;
	mul.wide.u32 	%rd20, %r147, 2;
	add.s64 	%rd21, %rd1, %rd20;
	wmma.load.b.sync.aligned.row.m16n16k16.global.f16 	{%r99, %r100, %r101, %r102, %r103, %r104, %r105, %r106}, [%rd21], %r32;
	wmma.mma.sync.aligned.row.row.m16n16k16.f32.f32 {%f140, %f139, %f138, %f137, %f136, %f135, %f134, %f133}, {%r91, %r92, %r93, %r94, %r95, %r96, %r97, %r98}, {%r99, %r100, %r101, %r102, %r103, %r104, %r105, %r106}, {%f140, %f139, %f138, %f137, %f136, %f135, %f134, %f133};
$L__BB1_10:
	@%p7 bra 	$L__BB1_12;
	add.s64 	%rd22, %rd39, 96;
	wmma.load.a.sync.aligned.row.m16n16k16.global.f16 	{%r107, %r108, %r109, %r110, %r111, %r112, %r113, %r114}, [%rd22], %r32;
	mul.wide.u32 	%rd23, %r148, 2;
	add.s64 	%rd24, %rd1, %rd23;
	wmma.load.b.sync.aligned.row.m16n16k16.global.f16 	{%r115, %r116, %r117, %r118, %r119, %r120, %r121, %r122}, [%rd24], %r32;
	wmma.mma.sync.aligned.row.row.m16n16k16.f32.f32 {%f140, %f139, %f138, %f137, %f136, %f135, %f134, %f133}, {%r107, %r108, %r109, %r110, %r111, %r112, %r113, %r114}, {%r115, %r116, %r117, %r118, %r119, %r120, %r121, %r122}, {%f140, %f139, %f138, %f137, %f136, %f135, %f134, %f133};
$L__BB1_12:
	add.s32 	%r150, %r150, 64;
	shl.b32 	%r123, %r32, 6;
	add.s32 	%r148, %r148, %r123;
	add.s32 	%r147, %r147, %r123;
	add.s32 	%r146, %r146, %r123;
	add.s32 	%r145, %r145, %r123;
	add.s64 	%rd39, %rd39, 128;
	add.s32 	%r144, %r144, 4;
	setp.ne.s32 	%p11, %r144, 0;
	@%p11 bra 	$L__BB1_4;
$L__BB1_13:
	setp.eq.s32 	%p12, %r5, 0;
	@%p12 bra 	$L__BB1_18;
	ld.param.u64 	%rd37, [_Z17sgemm_tensor_corePK6__halfS1_Pfiii_param_0];
	mad.lo.s32 	%r152, %r150, %r32, %r3;
	shl.b32 	%r24, %r32, 4;
	cvt.u64.u32 	%rd25, %r150;
	add.s64 	%rd26, %rd3, %rd25;
	shl.b64 	%rd27, %rd26, 1;
	cvta.to.global.u64 	%rd28, %rd37;
	add.s64 	%rd40, %rd28, %rd27;
	neg.s32 	%r151, %r5;
	not.pred 	%p13, %p1;
$L__BB1_15:
	.pragma "nounroll";
	@%p13 bra 	$L__BB1_17;
	wmma.load.a.sync.aligned.row.m16n16k16.global.f16 	{%r124, %r125, %r126, %r127, %r128, %r129, %r130, %r131}, [%rd40], %r32;
	mul.wide.u32 	%rd29, %r152, 2;
	add.s64 	%rd30, %rd1, %rd29;
	wmma.load.b.sync.aligned.row.m16n16k16.global.f16 	{%r132, %r133, %r134, %r135, %r136, %r137, %r138, %r139}, [%rd30], %r32;
	wmma.mma.sync.aligned.row.row.m16n16k16.f32.f32 {%f140, %f139, %f138, %f137, %f136, %f135, %f134, %f133}, {%r124, %r125, %r126, %r127, %r128, %r129, %r130, %r131}, {%r132, %r133, %r134, %r135, %r136, %r137, %r138, %r139}, {%f140, %f139, %f138, %f137, %f136, %f135, %f134, %f133};
$L__BB1_17:
	add.s32 	%r152, %r152, %r24;
	add.s64 	%rd40, %rd40, 32;
	add.s32 	%r151, %r151, 1;
	setp.ne.s32 	%p14, %r151, 0;
	@%p14 bra 	$L__BB1_15;
$L__BB1_18:
	shl.b32 	%r30, %r1, 4;
	mov.u32 	%r140, %ctaid.y;
	shl.b32 	%r31, %r140, 4;
	max.s32 	%r142, %r30, %r31;
	setp.ge.s32 	%p15, %r142, %r32;
	@%p15 bra 	$L__BB1_20;
	ld.param.u64 	%rd38, [_Z17sgemm_tensor_corePK6__halfS1_Pfiii_param_2];
	mul.lo.s32 	%r143, %r30, %r32;
	cvt.s64.s32 	%rd31, %r143;
	cvt.u64.u32 	%rd32, %r31;
	add.s64 	%rd33, %rd31, %rd32;
	cvta.to.global.u64 	%rd34, %rd38;
	shl.b64 	%rd35, %rd33, 2;
	add.s64 	%rd36, %rd34, %rd35;
	wmma.store.d.sync.aligned.row.m16n16k16.global.f32 	[%rd36], {%f140, %f139, %f138, %f137, %f136, %f135, %f134, %f133}, %r32;
$L__BB1_20:
	ret;

}


// ===== COMPILED SASS (sm_100) =====

	.target	sm_100

	.elftype	@"ET_EXEC"


//--------------------- .note.nv.tkinfo           --------------------------
	.section	.note.nv.tkinfo,"",@"SHT_NOTE"
	.sectionflags	@"SHF_NOTE_NV_TKINFO"
	.tkinfo
        /*0018*/ 	.word	0x00000002
        /*0030*/ 	.string	""
        /*0030*/ 	.string	"ptxas"
        /*0030*/ 	.string	"Cuda compilation tools, release 13.0, V13.0.88"
        /*0030*/ 	.string	"Build cuda_13.0.r13.0/compiler.36424714_0"
        /*0030*/ 	.string	"-arch sm_100 -m 64 "



//--------------------- .note.nv.cuinfo           --------------------------
	.section	.note.nv.cuinfo,"",@"SHT_NOTE"
	.sectionflags	@"SHF_NOTE_NV_CUINFO"
        /*0018*/ 	.short	0x0002
        /*001a*/ 	.short	0x0064
        /*001c*/ 	.short	0x0082
	.zero		2


//--------------------- .nv.info                  --------------------------
	.section	.nv.info,"",@"SHT_CUDA_INFO"
	.align	4


	//----- nvinfo : EIATTR_REGCOUNT
	.align		4
        /*0000*/ 	.byte	0x04, 0x2f
        /*0002*/ 	.short	(.L_1 - .L_0)
	.align		4
.L_0:
        /*0004*/ 	.word	index@(_Z15sgemm_cuda_corePKfS0_Pfiii)
        /*0008*/ 	.word	0x00000020


	//----- nvinfo : EIATTR_FRAME_SIZE
	.align		4
.L_1:
        /*000c*/ 	.byte	0x04, 0x11
        /*000e*/ 	.short	(.L_3 - .L_2)
	.align		4
.L_2:
        /*0010*/ 	.word	index@(_Z15sgemm_cuda_corePKfS0_Pfiii)
        /*0014*/ 	.word	0x00000000


	//----- nvinfo : EIATTR_REGCOUNT
	.align		4
.L_3:
        /*0018*/ 	.byte	0x04, 0x2f
        /*001a*/ 	.short	(.L_5 - .L_4)
	.align		4
.L_4:
        /*001c*/ 	.word	index@(_Z17sgemm_tensor_corePK6__halfS1_Pfiii)
        /*0020*/ 	.word	0x00000020


	//----- nvinfo : EIATTR_FRAME_SIZE
	.align		4
.L_5:
        /*0024*/ 	.byte	0x04, 0x11
        /*0026*/ 	.short	(.L_7 - .L_6)
	.align		4
.L_6:
        /*0028*/ 	.word	index@(_Z17sgemm_tensor_corePK6__halfS1_Pfiii)
        /*002c*/ 	.word	0x00000000


	//----- nvinfo : EIATTR_MIN_STACK_SIZE
	.align		4
.L_7:
        /*0030*/ 	.byte	0x04, 0x12
        /*0032*/ 	.short	(.L_9 - .L_8)
	.align		4
.L_8:
        /*0034*/ 	.word	index@(_Z17sgemm_tensor_corePK6__halfS1_Pfiii)
        /*0038*/ 	.word	0x00000000


	//----- nvinfo : EIATTR_MIN_STACK_SIZE
	.align		4
.L_9:
        /*003c*/ 	.byte	0x04, 0x12
        /*003e*/ 	.short	(.L_11 - .L_10)
	.align		4
.L_10:
        /*0040*/ 	.word	index@(_Z15sgemm_cuda_corePKfS0_Pfiii)
        /*0044*/ 	.word	0x00000000
.L_11:


//--------------------- .nv.compat                --------------------------
	.section	.nv.compat,"",@"SHT_CUDA_COMPAT_INFO"
	.align	4
        /*0000*/ 	.byte	0x02, 0x09, 0x00, 0x00, 0x02, 0x02, 0x01, 0x00, 0x02, 0x05, 0x05, 0x00, 0x03, 0x07, 0x01, 0x01
        /*0010*/ 	.byte	0x02, 0x03, 0x00, 0x00, 0x02, 0x06, 0x01, 0x00, 0x04, 0x0b, 0x08, 0x00, 0x09, 0x00, 0x00, 0x00
        /*0020*/ 	.byte	0x00, 0x00, 0x00, 0x00


//--------------------- .nv.info._Z17sgemm_tensor_corePK6__halfS1_Pfiii --------------------------
	.section	.nv.info._Z17sgemm_tensor_corePK6__halfS1_Pfiii,"",@"SHT_CUDA_INFO"
	.sectionflags	@""
	.align	4


	//----- nvinfo : EIATTR_CUDA_API_VERSION
	.align		4
        /*0000*/ 	.byte	0x04, 0x37
        /*0002*/ 	.short	(.L_13 - .L_12)
.L_12:
        /*0004*/ 	.word	0x00000082


	//----- nvinfo : EIATTR_KPARAM_INFO
	.align		4
.L_13:
        /*0008*/ 	.byte	0x04, 0x17
        /*000a*/ 	.short	(.L_15 - .L_14)
.L_14:
        /*000c*/ 	.word	0x00000000
        /*0010*/ 	.short	0x0005
        /*0012*/ 	.short	0x0020
        /*0014*/ 	.byte	0x00, 0xf0, 0x11, 0x00


	//----- nvinfo : EIATTR_KPARAM_INFO
	.align		4
.L_15:
        /*0018*/ 	.byte	0x04, 0x17
        /*001a*/ 	.short	(.L_17 - .L_16)
.L_16:
        /*001c*/ 	.word	0x00000000
        /*0020*/ 	.short	0x0004
        /*0022*/ 	.short	0x001c
        /*0024*/ 	.byte	0x00, 0xf0, 0x11, 0x00


	//----- nvinfo : EIATTR_KPARAM_INFO
	.align		4
.L_17:
        /*0028*/ 	.byte	0x04, 0x17
        /*002a*/ 	.short	(.L_19 - .L_18)
.L_18:
        /*002c*/ 	.word	0x00000000
        /*0030*/ 	.short	0x0003
        /*0032*/ 	.short	0x0018
        /*0034*/ 	.byte	0x00, 0xf0, 0x11, 0x00


	//----- nvinfo : EIATTR_KPARAM_INFO
	.align		4
.L_19:
        /*0038*/ 	.byte	0x04, 0x17
        /*003a*/ 	.short	(.L_21 - .L_20)
.L_20:
        /*003c*/ 	.word	0x00000000
        /*0040*/ 	.short	0x0002
        /*0042*/ 	.short	0x0010
        /*0044*/ 	.byte	0x00, 0xf5, 0x21, 0x00


	//----- nvinfo : EIATTR_KPARAM_INFO
	.align		4
.L_21:
        /*0048*/ 	.byte	0x04, 0x17
        /*004a*/ 	.short	(.L_23 - .L_22)
.L_22:
        /*004c*/ 	.word	0x00000000
        /*0050*/ 	.short	0x0001
        /*0052*/ 	.short	0x0008
        /*0054*/ 	.byte	0x00, 0xf5, 0x21, 0x00


	//----- nvinfo : EIATTR_KPARAM_INFO
	.align		4
.L_23:
        /*0058*/ 	.byte	0x04, 0x17
        /*005a*/ 	.short	(.L_25 - .L_24)
.L_24:
        /*005c*/ 	.word	0x00000000
        /*0060*/ 	.short	0x0000
        /*0062*/ 	.short	0x0000
        /*0064*/ 	.byte	0x00, 0xf5, 0x21, 0x00


	//----- nvinfo : EIATTR_SPARSE_MMA_MASK
	.align		4
.L_25:
        /*0068*/ 	.byte	0x03, 0x50
        /*006a*/ 	.short	0x0000


	//----- nvinfo : EIATTR_WMMA_USED
	.align		4
        /*006c*/ 	.byte	0x01, 0x2b
	.zero		2


	//----- nvinfo : EIATTR_MAXREG_COUNT
	.align		4
        /*0070*/ 	.byte	0x03, 0x1b
        /*0072*/ 	.short	0x00ff


	//----- nvinfo : EIATTR_MERCURY_ISA_VERSION
	.align		4
        /*0074*/ 	.byte	0x03, 0x5f
        /*0076*/ 	.short	0x0101


	//----- nvinfo : EIATTR_VRC_CTA_INIT_COUNT
	.align		4
        /*0078*/ 	.byte	0x02, 0x4a
	.zero		1
	.zero		1


	//----- nvinfo : EIATTR_EXIT_INSTR_OFFSETS
	.align		4
        /*007c*/ 	.byte	0x04, 0x1c
        /*007e*/ 	.short	(.L_27 - .L_26)


	//   ....[0]....
.L_26:
        /*0080*/ 	.word	0x00000100


	//   ....[1]....
        /*0084*/ 	.word	0x00001010


	//   ....[2]....
        /*0088*/ 	.word	0x00001160


	//----- nvinfo : EIATTR_CRS_STACK_SIZE
	.align		4
.L_27:
        /*008c*/ 	.byte	0x04, 0x1e
        /*008e*/ 	.short	(.L_29 - .L_28)
.L_28:
        /*0090*/ 	.word	0x00000000


	//----- nvinfo : EIATTR_CBANK_PARAM_SIZE
	.align		4
.L_29:
        /*0094*/ 	.byte	0x03, 0x19
        /*0096*/ 	.short	0x0024


	//----- nvinfo : EIATTR_PARAM_CBANK
	.align		4
        /*0098*/ 	.byte	0x04, 0x0a
        /*009a*/ 	.short	(.L_31 - .L_30)
	.align		4
.L_30:
        /*009c*/ 	.word	index@(.nv.constant0._Z17sgemm_tensor_corePK6__halfS1_Pfiii)
        /*00a0*/ 	.short	0x0380
        /*00a2*/ 	.short	0x0024


	//----- nvinfo : EIATTR_SW_WAR
	.align		4
.L_31:
        /*00a4*/ 	.byte	0x04, 0x36
        /*00a6*/ 	.short	(.L_33 - .L_32)
.L_32:
        /*00a8*/ 	.word	0x00000008
.L_33:


//--------------------- .nv.info._Z15sgemm_cuda_corePKfS0_Pfiii --------------------------
	.section	.nv.info._Z15sgemm_cuda_corePKfS0_Pfiii,"",@"SHT_CUDA_INFO"
	.sectionflags	@""
	.align	4


	//----- nvinfo : EIATTR_CUDA_API_VERSION
	.align		4
        /*0000*/ 	.byte	0x04, 0x37
        /*0002*/ 	.short	(.L_35 - .L_34)
.L_34:
        /*0004*/ 	.word	0x00000082


	//----- nvinfo : EIATTR_KPARAM_INFO
	.align		4
.L_35:
        /*0008*/ 	.byte	0x04, 0x17
        /*000a*/ 	.short	(.L_37 - .L_36)
.L_36:
        /*000c*/ 	.word	0x00000000
        /*0010*/ 	.short	0x0005
        /*0012*/ 	.short	0x0020
        /*0014*/ 	.byte	0x00, 0xf0, 0x11, 0x00


	//----- nvinfo : EIATTR_KPARAM_INFO
	.align		4
.L_37:
        /*0018*/ 	.byte	0x04, 0x17
        /*001a*/ 	.short	(.L_39 - .L_38)
.L_38:
        /*001c*/ 	.word	0x00000000
        /*0020*/ 	.short	0x0004
        /*0022*/ 	.short	0x001c
        /*0024*/ 	.byte	0x00, 0xf0, 0x11, 0x00


	//----- nvinfo : EIATTR_KPARAM_INFO
	.align		4
.L_39:
        /*0028*/ 	.byte	0x04, 0x17
        /*002a*/ 	.short	(.L_41 - .L_40)
.L_40:
        /*002c*/ 	.word	0x00000000
        /*0030*/ 	.short	0x0003
        /*0032*/ 	.short	0x0018
        /*0034*/ 	.byte	0x00, 0xf0, 0x11, 0x00


	//----- nvinfo : EIATTR_KPARAM_INFO
	.align		4
.L_41:
        /*0038*/ 	.byte	0x04, 0x17
        /*003a*/ 	.short	(.L_43 - .L_42)
.L_42:
        /*003c*/ 	.word	0x00000000
        /*0040*/ 	.short	0x0002
        /*0042*/ 	.short	0x0010
        /*0044*/ 	.byte	0x00, 0xf5, 0x21, 0x00


	//----- nvinfo : EIATTR_KPARAM_INFO
	.align		4
.L_43:
        /*0048*/ 	.byte	0x04, 0x17
        /*004a*/ 	.short	(.L_45 - .L_44)
.L_44:
        /*004c*/ 	.word	0x00000000
        /*0050*/ 	.short	0x0001
        /*0052*/ 	.short	0x0008
        /*0054*/ 	.byte	0x00, 0xf5, 0x21, 0x00


	//----- nvinfo : EIATTR_KPARAM_INFO
	.align		4
.L_45:
        /*0058*/ 	.byte	0x04, 0x17
        /*005a*/ 	.short	(.L_47 - .L_46)
.L_46:
        /*005c*/ 	.word	0x00000000
        /*0060*/ 	.short	0x0000
        /*0062*/ 	.short	0x0000
        /*0064*/ 	.byte	0x00, 0xf5, 0x21, 0x00


	//----- nvinfo : EIATTR_SPARSE_MMA_MASK
	.align		4
.L_47:
        /*0068*/ 	.byte	0x03, 0x50
        /*006a*/ 	.short	0x0000


	//----- nvinfo : EIATTR_MAXREG_COUNT
	.align		4
        /*006c*/ 	.byte	0x03, 0x1b
        /*006e*/ 	.short	0x00ff


	//----- nvinfo : EIATTR_MERCURY_ISA_VERSION
	.align		4
        /*0070*/ 	.byte	0x03, 0x5f
        /*0072*/ 	.short	0x0101


	//----- nvinfo : EIATTR_VRC_CTA_INIT_COUNT
	.align		4
        /*0074*/ 	.byte	0x02, 0x4a
	.zero		1
	.zero		1


	//----- nvinfo : EIATTR_EXIT_INSTR_OFFSETS
	.align		4
        /*0078*/ 	.byte	0x04, 0x1c
        /*007a*/ 	.short	(.L_49 - .L_48)


	//   ....[0]....
.L_48:
        /*007c*/ 	.word	0x000000e0


	//   ....[1]....
        /*0080*/ 	.word	0x00000a20


	//----- nvinfo : EIATTR_CBANK_PARAM_SIZE
	.align		4
.L_49:
        /*0084*/ 	.byte	0x03, 0x19
        /*0086*/ 	.short	0x0024


	//----- nvinfo : EIATTR_PARAM_CBANK
	.align		4
        /*0088*/ 	.byte	0x04, 0x0a
        /*008a*/ 	.short	(.L_51 - .L_50)
	.align		4
.L_50:
        /*008c*/ 	.word	index@(.nv.constant0._Z15sgemm_cuda_corePKfS0_Pfiii)
        /*0090*/ 	.short	0x0380
        /*0092*/ 	.short	0x0024


	//----- nvinfo : EIATTR_SW_WAR
	.align		4
.L_51:
        /*0094*/ 	.byte	0x04, 0x36
        /*0096*/ 	.short	(.L_53 - .L_52)
.L_52:
        /*0098*/ 	.word	0x00000008
.L_53:


//--------------------- .nv.callgraph             --------------------------
	.section	.nv.callgraph,"",@"SHT_CUDA_CALLGRAPH"
	.align	4
	.sectionentsize	8
	.align		4
        /*0000*/ 	.word	0x00000000
	.align		4
        /*0004*/ 	.word	0xffffffff
	.align		4
        /*0008*/ 	.word	0x00000000
	.align		4
        /*000c*/ 	.word	0xfffffffe
	.align		4
        /*0010*/ 	.word	0x00000000
	.align		4
        /*0014*/ 	.word	0xfffffffd
	.align		4
        /*0018*/ 	.word	0x00000000
	.align		4
        /*001c*/ 	.word	0xfffffffc


//--------------------- .text._Z17sgemm_tensor_corePK6__halfS1_Pfiii --------------------------
	.section	.text._Z17sgemm_tensor_corePK6__halfS1_Pfiii,"ax",@progbits
	.align	128
        .global         _Z17sgemm_tensor_corePK6__halfS1_Pfiii
        .type           _Z17sgemm_tensor_corePK6__halfS1_Pfiii,@function
        .size           _Z17sgemm_tensor_corePK6__halfS1_Pfiii,(.L_x_16 - _Z17sgemm_tensor_corePK6__halfS1_Pfiii)
        .other          _Z17sgemm_tensor_corePK6__halfS1_Pfiii,@"STO_CUDA_ENTRY STV_DEFAULT"
_Z17sgemm_tensor_corePK6__halfS1_Pfiii:
.text._Z17sgemm_tensor_corePK6__halfS1_Pfiii:
[----:B------:R-:W-:Y:S01]  /*0000*/  LDC R1, c[0x0][0x37c] ;  /* 0x0000df00ff017b82 */ /* 0x000fe20000000800 */
[----:B------:R-:W0:Y:S07]  /*0010*/  S2R R3, SR_TID.X ;  /* 0x0000000000037919 */ /* 0x000e2e0000002100 */
[----:B------:R-:W1:Y:S01]  /*0020*/  LDC R7, c[0x0][0x39c] ;  /* 0x0000e700ff077b82 */ /* 0x000e620000000800 */
[----:B------:R-:W1:Y:S07]  /*0030*/  LDCU UR5, c[0x0][0x3a0] ;  /* 0x00007400ff0577ac */ /* 0x000e6e0008000800 */
[----:B------:R-:W0:Y:S08]  /*0040*/  S2UR UR4, SR_CTAID.X ;  /* 0x00000000000479c3 */ /* 0x000e300000002500 */
[----:B------:R-:W0:Y:S01]  /*0050*/  LDC R0, c[0x0][0x360] ;  /* 0x0000d800ff007b82 */ /* 0x000e220000000800 */
[----:B-1----:R-:W-:Y:S01]  /*0060*/  VIADD R4, R7, UR5 ;  /* 0x0000000507047c36 */ /* 0x002fe20008000000 */
[----:B------:R-:W-:-:S04]  /*0070*/  SHF.R.S32.HI R2, RZ, 0x1f, R7 ;  /* 0x0000001fff027819 */ /* 0x000fc80000011407 */
[----:B------:R-:W-:-:S04]  /*0080*/  SHF.R.S32.HI R5, RZ, 0x1f, R4 ;  /* 0x0000001fff057819 */ /* 0x000fc80000011404 */
[----:B------:R-:W-:-:S04]  /*0090*/  LEA.HI R5, R5, R4, RZ, 0x4 ;  /* 0x0000000405057211 */ /* 0x000fc800078f20ff */
[----:B------:R-:W-:Y:S01]  /*00a0*/  SHF.R.S32.HI R5, RZ, 0x4, R5 ;  /* 0x00000004ff057819 */ /* 0x000fe20000011405 */
[----:B0-----:R-:W-:Y:S01]  /*00b0*/  IMAD R0, R0, UR4, R3 ;  /* 0x0000000400007c24 */ /* 0x001fe2000f8e0203 */
[----:B------:R-:W-:-:S04]  /*00c0*/  LEA.HI R3, R2, R7, RZ, 0x4 ;  /* 0x0000000702037211 */ /* 0x000fc800078f20ff */
[----:B------:R-:W-:-:S04]  /*00d0*/  SHF.R.U32.HI R0, RZ, 0x5, R0 ;  /* 0x00000005ff007819 */ /* 0x000fc80000011600 */
[----:B------:R-:W-:-:S04]  /*00e0*/  LEA.HI.SX32 R26, R3, R0, 0x1c ;  /* 0x00000000031a7211 */ /* 0x000fc800078fe2ff */
[----:B------:R-:W-:-:S13]  /*00f0*/  ISETP.GE.AND P0, PT, R26, R5, PT ;  /* 0x000000051a00720c */ /* 0x000fda0003f06270 */
[----:B------:R-:W-:Y:S05]  /*0100*/  @P0 EXIT ;  /* 0x000000000000094d */ /* 0x000fea0003800000 */
[----:B------:R-:W0:Y:S01]  /*0110*/  LDCU UR4, c[0x0][0x398] ;  /* 0x00007300ff0477ac */ /* 0x000e220008000800 */
[----:B------:R-:W-:Y:S02]  /*0120*/  CS2R R10, SRZ ;  /* 0x00000000000a7805 */ /* 0x000fe4000001ff00 */
[----:B------:R-:W-:Y:S02]  /*0130*/  CS2R R8, SRZ ;  /* 0x0000000000087805 */ /* 0x000fe4000001ff00 */
[----:B------:R-:W-:Y:S01]  /*0140*/  CS2R R6, SRZ ;  /* 0x0000000000067805 */ /* 0x000fe2000001ff00 */
[----:B------:R-:W1:Y:S01]  /*0150*/  LDCU.64 UR8, c[0x0][0x358] ;  /* 0x00006b00ff0877ac */ /* 0x000e620008000a00 */
[----:B------:R-:W-:Y:S01]  /*0160*/  CS2R R4, SRZ ;  /* 0x0000000000047805 */ /* 0x000fe2000001ff00 */
[----:B0-----:R-:W-:-:S05]  /*0170*/  IMAD.U32 R13, RZ, RZ, UR4 ;  /* 0x00000004ff0d7e24 */ /* 0x001fca000f8e00ff */
[----:B------:R-:W-:-:S13]  /*0180*/  ISETP.GE.AND P0, PT, R13, 0x1, PT ;  /* 0x000000010d00780c */ /* 0x000fda0003f06270 */
[----:B-1----:R-:W-:Y:S05]  /*0190*/  @!P0 BRA `(.L_x_0) ;  /* 0x0000000c00888947 */ /* 0x002fea0003800000 */
[----:B------:R-:W0:Y:S01]  /*01a0*/  S2UR UR4, SR_CTAID.Y ;  /* 0x00000000000479c3 */ /* 0x000e220000002600 */
[C---:B------:R-:W-:Y:S01]  /*01b0*/  R2UR UR5, R13.reuse ;  /* 0x000000000d0572ca */ /* 0x040fe200000e0000 */
[----:B------:R-:W-:Y:S01]  /*01c0*/  IMAD.SHL.U32 R0, R26, 0x10, RZ ;  /* 0x000000101a007824 */ /* 0x000fe200078e00ff */
[----:B------:R-:W-:Y:S01]  /*01d0*/  ISETP.GE.U32.AND P1, PT, R13, 0x31, PT ;  /* 0x000000310d00780c */ /* 0x000fe20003f26070 */
[----:B------:R-:W1:Y:S01]  /*01e0*/  LDCU UR12, c[0x0][0x398] ;  /* 0x00007300ff0c77ac */ /* 0x000e620008000800 */
[----:B------:R-:W-:Y:S02]  /*01f0*/  IMAD.MOV.U32 R24, RZ, RZ, RZ ;  /* 0x000000ffff187224 */ /* 0x000fe400078e00ff */
[----:B------:R-:W-:Y:S02]  /*0200*/  IMAD R25, R0, R13, RZ ;  /* 0x0000000d00197224 */ /* 0x000fe400078e02ff */
[----:B------:R-:W-:-:S05]  /*0210*/  IMAD.MOV.U32 R11, RZ, RZ, RZ ;  /* 0x000000ffff0b7224 */ /* 0x000fca00078e00ff */
[----:B------:R-:W-:-:S04]  /*0220*/  UIADD3 UR5, UPT, UPT, UR5, -0x1, URZ ;  /* 0xffffffff05057890 */ /* 0x000fc8000fffe0ff */
[----:B------:R-:W-:-:S04]  /*0230*/  ULEA.HI UR5, UR5, 0x1, URZ, 0x1c ;  /* 0x0000000105057891 */ /* 0x000fc8000f8fe0ff */
[----:B------:R-:W-:Y:S02]  /*0240*/  ULOP3.LUT UR6, UR5, 0x3, URZ, 0xc0, !UPT ;  /* 0x0000000305067892 */ /* 0x000fe4000f8ec0ff */
[----:B0-----:R-:W-:-:S06]  /*0250*/  USHF.L.U32 UR4, UR4, 0x4, URZ ;  /* 0x0000000404047899 */ /* 0x001fcc00080006ff */
[----:B------:R-:W-:-:S04]  /*0260*/  ISETP.LE.U32.AND P0, PT, R13, UR4, PT ;  /* 0x000000040d007c0c */ /* 0x000fc8000bf03070 */
[----:B------:R-:W-:Y:S02]  /*0270*/  ISETP.LT.AND P0, PT, R0, R13, !P0 ;  /* 0x0000000d0000720c */ /* 0x000fe40004701270 */
[----:B------:R-:W-:Y:S01]  /*0280*/  SHF.R.S32.HI R0, RZ, 0x1f, R25 ;  /* 0x0000001fff007819 */ /* 0x000fe20000011419 */
[----:B-1----:R-:W-:Y:S10]  /*0290*/  @!P1 BRA `(.L_x_1) ;  /* 0x0000000800789947 */ /* 0x002ff40003800000 */
[----:B------:R-:W0:Y:S01]  /*02a0*/  LDCU.64 UR10, c[0x0][0x380] ;  /* 0x00007000ff0a77ac */ /* 0x000e220008000a00 */
[----:B------:R-:W-:Y:S01]  /*02b0*/  IMAD.MOV.U32 R4, RZ, RZ, 0x30 ;  /* 0x00000030ff047424 */ /* 0x000fe200078e00ff */
[----:B------:R-:W-:Y:S01]  /*02c0*/  BSSY.RECONVERGENT B0, `(.L_x_1) ;  /* 0x000009b000007945 */ /* 0x000fe20003800200 */
[C---:B------:R-:W-:Y:S01]  /*02d0*/  LEA R18, R13.reuse, UR4, 0x5 ;  /* 0x000000040d127c11 */ /* 0x040fe2000f8e28ff */
[----:B------:R-:W-:Y:S01]  /*02e0*/  ULOP3.LUT UR5, UR5, 0x1ffffffc, URZ, 0xc0, !UPT ;  /* 0x1ffffffc05057892 */ /* 0x000fe2000f8ec0ff */
[C---:B------:R-:W-:Y:S01]  /*02f0*/  IMAD R19, R13.reuse, R4, UR4 ;  /* 0x000000040d137e24 */ /* 0x040fe2000f8e0204 */
[----:B------:R-:W-:Y:S01]  /*0300*/  LEA R3, R13, UR4, 0x4 ;  /* 0x000000040d037c11 */ /* 0x000fe2000f8e20ff */
[----:B------:R-:W-:Y:S01]  /*0310*/  IMAD.MOV.U32 R24, RZ, RZ, RZ ;  /* 0x000000ffff187224 */ /* 0x000fe200078e00ff */
[----:B------:R-:W-:Y:S01]  /*0320*/  UIADD3 UR5, UPT, UPT, -UR5, URZ, URZ ;  /* 0x000000ff05057290 */ /* 0x000fe2000fffe1ff */
[----:B------:R-:W-:Y:S01]  /*0330*/  IMAD.U32 R16, RZ, RZ, UR4 ;  /* 0x00000004ff107e24 */ /* 0x000fe2000f8e00ff */
[----:B------:R-:W-:-:S02]  /*0340*/  CS2R R10, SRZ ;  /* 0x00000000000a7805 */ /* 0x000fc4000001ff00 */
[----:B------:R-:W-:Y:S02]  /*0350*/  CS2R R8, SRZ ;  /* 0x0000000000087805 */ /* 0x000fe4000001ff00 */
[----:B------:R-:W-:Y:S02]  /*0360*/  CS2R R6, SRZ ;  /* 0x0000000000067805 */ /* 0x000fe4000001ff00 */
[----:B------:R-:W-:Y:S01]  /*0370*/  CS2R R4, SRZ ;  /* 0x0000000000047805 */ /* 0x000fe2000001ff00 */
[----:B------:R-:W-:Y:S01]  /*0380*/  IMAD.U32 R17, RZ, RZ, UR5 ;  /* 0x00000005ff117e24 */ /* 0x000fe2000f8e00ff */
[----:B------:R-:W1:Y:S01]  /*0390*/  LDCU UR7, c[0x0][0x398] ;  /* 0x00007300ff0777ac */ /* 0x000e620008000800 */
[----:B0-----:R-:W-:-:S04]  /*03a0*/  LEA R2, P1, R25, UR10, 0x1 ;  /* 0x0000000a19027c11 */ /* 0x001fc8000f8208ff */
[----:B------:R-:W-:-:S09]  /*03b0*/  LEA.HI.X R0, R25, UR11, R0, 0x1, P1 ;  /* 0x0000000b19007c11 */ /* 0x000fd200088f0c00 */
.L_x_6:
[----:B------:R-:W-:Y:S05]  /*03c0*/  @!P0 BRA `(.L_x_2) ;  /* 0x00000000007c8947 */ /* 0x000fea0003800000 */
[----:B------:R-:W0:Y:S01]  /*03d0*/  S2R R12, SR_LANEID ;  /* 0x00000000000c7919 */ /* 0x000e220000000000 */
[----:B------:R-:W2:Y:S01]  /*03e0*/  LDC R27, c[0x0][0x398] ;  /* 0x0000e600ff1b7b82 */ /* 0x000ea20000000800 */
[----:B------:R-:W-:-:S07]  /*03f0*/  IMAD.MOV.U32 R13, RZ, RZ, RZ ;  /* 0x000000ffff0d7224 */ /* 0x000fce00078e00ff */
[----:B------:R-:W3:Y:S01]  /*0400*/  LDC.64 R14, c[0x0][0x388] ;  /* 0x0000e200ff0e7b82 */ /* 0x000ee20000000a00 */
[----:B--2---:R-:W-:Y:S02]  /*0410*/  SHF.R.U32.HI R20, RZ, 0x1, R27 ;  /* 0x00000001ff147819 */ /* 0x004fe4000001161b */
[----:B0-----:R-:W-:Y:S01]  /*0420*/  SHF.R.U32.HI R21, RZ, 0x2, R12 ;  /* 0x00000002ff157819 */ /* 0x001fe2000001160c */
[----:B---3--:R-:W-:Y:S01]  /*0430*/  IMAD.WIDE.U32 R14, R16, 0x2, R14 ;  /* 0x00000002100e7825 */ /* 0x008fe200078e000e */
[----:B------:R-:W-:-:S05]  /*0440*/  LOP3.LUT R12, R12, 0x3, RZ, 0xc0, !PT ;  /* 0x000000030c0c7812 */ /* 0x000fca00078ec0ff */
[----:B------:R-:W-:-:S03]  /*0450*/  IMAD.WIDE.U32 R12, R21, R20, R12 ;  /* 0x00000014150c7225 */ /* 0x000fc600078e000c */
[C---:B------:R-:W-:Y:S02]  /*0460*/  LEA R22, P1, R12.reuse, R2, 0x2 ;  /* 0x000000020c167211 */ /* 0x040fe400078210ff */
[C---:B------:R-:W-:Y:S02]  /*0470*/  LEA R20, P2, R12.reuse, R14, 0x2 ;  /* 0x0000000e0c147211 */ /* 0x040fe400078410ff */
[C-C-:B------:R-:W-:Y:S02]  /*0480*/  LEA.HI.X R23, R12.reuse, R0, R13.reuse, 0x2, P1 ;  /* 0x000000000c177211 */ /* 0x140fe400008f140d */
[----:B------:R-:W-:Y:S01]  /*0490*/  LEA.HI.X R21, R12, R15, R13, 0x2, P2 ;  /* 0x0000000f0c157211 */ /* 0x000fe200010f140d */
[C---:B------:R-:W-:Y:S02]  /*04a0*/  IMAD.WIDE.U32 R28, R27.reuse, 0x10, R22 ;  /* 0x000000101b1c7825 */ /* 0x040fe400078e0016 */
[----:B------:R-:W2:Y:S04]  /*04b0*/  LDG.E R12, desc[UR8][R22.64] ;  /* 0x00000008160c7981 */ /* 0x000ea8000c1e1900 */
[----:B------:R-:W2:Y:S04]  /*04c0*/  LDG.E R13, desc[UR8][R28.64] ;  /* 0x000000081c0d7981 */ /* 0x000ea8000c1e1900 */
[----:B------:R0:W2:Y:S04]  /*04d0*/  LDG.E R15, desc[UR8][R28.64+0x10] ;  /* 0x000010081c0f7981 */ /* 0x0000a8000c1e1900 */
[----:B------:R-:W2:Y:S01]  /*04e0*/  LDG.E R14, desc[UR8][R22.64+0x10] ;  /* 0x00001008160e7981 */ /* 0x000ea2000c1e1900 */
[----:B0-----:R-:W-:-:S03]  /*04f0*/  IMAD.WIDE.U32 R28, R27, 0x10, R20 ;  /* 0x000000101b1c7825 */ /* 0x001fc600078e0014 */
[----:B------:R-:W3:Y:S04]  /*0500*/  LDG.E R22, desc[UR8][R20.64] ;  /* 0x0000000814167981 */ /* 0x000ee8000c1e1900 */
[----:B------:R-:W4:Y:S04]  /*0510*/  LDG.E R27, desc[UR8][R28.64] ;  /* 0x000000081c1b7981 */ /* 0x000f28000c1e1900 */
[----:B------:R-:W5:Y:S04]  /*0520*/  LDG.E R23, desc[UR8][R28.64+0x10] ;  /* 0x000010081c177981 */ /* 0x000f68000c1e1900 */
[----:B------:R3:W2:Y:S01]  /*0530*/  LDG.E R21, desc[UR8][R20.64+0x10] ;  /* 0x0000100814157981 */ /* 0x0006a2000c1e1900 */
[----:B------:R-:W-:Y:S05]  /*0540*/  WARPSYNC.ALL ;  /* 0x0000000000007948 */ /* 0x000fea0003800000 */
[----:B---3--:R-:W-:Y:S04]  /*0550*/  MOVM.16.MT88 R20, R22 ;  /* 0x000000001614723a */ /* 0x008fe80000000000 */
[----:B-----5:R-:W-:Y:S04]  /*0560*/  MOVM.16.MT88 R23, R23 ;  /* 0x000000001717723a */ /* 0x020fe80000000000 */
[----:B--2---:R-:W0:Y:S04]  /*0570*/  MOVM.16.MT88 R22, R21 ;  /* 0x000000001516723a */ /* 0x004e280000000000 */
[----:B----4-:R-:W2:Y:S01]  /*0580*/  MOVM.16.MT88 R21, R27 ;  /* 0x000000001b15723a */ /* 0x010ea20000000000 */
[C---:B0-----:R-:W-:Y:S08]  /*0590*/  HMMA.16816.F32 R8, R12.reuse, R22, R8 ;  /* 0x000000160c08723c */ /* 0x041ff00000001808 */
[----:B--2---:R-:W-:-:S15]  /*05a0*/  HMMA.16816.F32 R4, R12, R20, R4 ;  /* 0x000000140c04723c */ /* 0x004fde0000001804 */
[----:B------:R-:W-:-:S05]  /*05b0*/  NOP ;  /* 0x0000000000007918 */ /* 0x000fca0000000000 */
.L_x_2:
        /* <DEDUP_REMOVED lines=32> */
.L_x_3:
        /* <DEDUP_REMOVED lines=32> */
.L_x_4:
        /* <DEDUP_REMOVED lines=32> */
.L_x_5:
[----:B------:R-:W-:Y:S01]  /*0bc0*/  VIADD R17, R17, 0x4 ;  /* 0x0000000411117836 */ /* 0x000fe20000000000 */
[----:B------:R-:W-:Y:S01]  /*0bd0*/  IADD3 R2, P2, PT, R2, 0x80, RZ ;  /* 0x0000008002027810 */ /* 0x000fe20007f5e0ff */
[----:B-1----:R-:W-:Y:S02]  /*0be0*/  IMAD.U32 R13, RZ, RZ, UR7 ;  /* 0x00000007ff0d7e24 */ /* 0x002fe4000f8e00ff */
[----:B------:R-:W-:Y:S01]  /*0bf0*/  VIADD R24, R24, 0x40 ;  /* 0x0000004018187836 */ /* 0x000fe20000000000 */
[----:B------:R-:W-:Y:S01]  /*0c00*/  ISETP.NE.AND P1, PT, R17, RZ, PT ;  /* 0x000000ff1100720c */ /* 0x000fe20003f25270 */
[----:B------:R-:W-:Y:S02]  /*0c10*/  IMAD.X R0, RZ, RZ, R0, P2 ;  /* 0x000000ffff007224 */ /* 0x000fe400010e0600 */
[C---:B------:R-:W-:Y:S02]  /*0c20*/  IMAD R19, R13.reuse, 0x40, R19 ;  /* 0x000000400d137824 */ /* 0x040fe400078e0213 */
[----:B------:R-:W-:-:S02]  /*0c30*/  IMAD R18, R13, 0x40, R18 ;  /* 0x000000400d127824 */ /* 0x000fc400078e0212 */
[C---:B------:R-:W-:Y:S02]  /*0c40*/  IMAD R3, R13.reuse, 0x40, R3 ;  /* 0x000000400d037824 */ /* 0x040fe400078e0203 */
[----:B------:R-:W-:-:S04]  /*0c50*/  IMAD R16, R13, 0x40, R16 ;  /* 0x000000400d107824 */ /* 0x000fc800078e0210 */
[----:B------:R-:W-:Y:S05]  /*0c60*/  @P1 BRA `(.L_x_6) ;  /* 0xfffffff400d41947 */ /* 0x000fea000383ffff */
[----:B------:R-:W-:Y:S05]  /*0c70*/  BSYNC.RECONVERGENT B0 ;  /* 0x0000000000007941 */ /* 0x000fea0003800200 */
.L_x_1:
[----:B------:R-:W-:Y:S01]  /*0c80*/  UISETP.NE.AND UP0, UPT, UR6, URZ, UPT ;  /* 0x000000ff0600728c */ /* 0x000fe2000bf05270 */
[----:B------:R-:W-:Y:S08]  /*0c90*/  BSSY.RECONVERGENT B0, `(.L_x_0) ;  /* 0x0000032000007945 */ /* 0x000ff00003800200 */
[----:B------:R-:W-:Y:S05]  /*0ca0*/  BRA.U !UP0, `(.L_x_7) ;  /* 0x0000000108c07547 */ /* 0x000fea000b800000 */
[----:B------:R-:W0:Y:S01]  /*0cb0*/  LDCU.64 UR10, c[0x0][0x380] ;  /* 0x00007000ff0a77ac */ /* 0x000e220008000a00 */
[----:B------:R-:W-:Y:S01]  /*0cc0*/  IADD3 R20, P1, PT, R25, R24, RZ ;  /* 0x0000001819147210 */ /* 0x000fe20007f3e0ff */
[----:B------:R-:W-:Y:S01]  /*0cd0*/  IMAD R24, R24, R13, UR4 ;  /* 0x0000000418187e24 */ /* 0x000fe2000f8e020d */
[----:B------:R-:W-:Y:S01]  /*0ce0*/  SHF.R.S32.HI R3, RZ, 0x1f, R25 ;  /* 0x0000001fff037819 */ /* 0x000fe20000011419 */
[----:B------:R-:W-:-:S04]  /*0cf0*/  UIADD3 UR5, UPT, UPT, -UR6, URZ, URZ ;  /* 0x000000ff06057290 */ /* 0x000fc8000fffe1ff */
[----:B------:R-:W-:Y:S02]  /*0d00*/  IMAD.X R3, RZ, RZ, R3, P1 ;  /* 0x000000ffff037224 */ /* 0x000fe400008e0603 */
[----:B------:R-:W-:Y:S01]  /*0d10*/  IMAD.U32 R21, RZ, RZ, UR5 ;  /* 0x00000005ff157e24 */ /* 0x000fe2000f8e00ff */
[----:B0-----:R-:W-:-:S04]  /*0d20*/  LEA R0, P2, R20, UR10, 0x1 ;  /* 0x0000000a14007c11 */ /* 0x001fc8000f8408ff */
[----:B------:R-:W-:-:S09]  /*0d30*/  LEA.HI.X R20, R20, UR11, R3, 0x1, P2 ;  /* 0x0000000b14147c11 */ /* 0x000fd200090f0c03 */
.L_x_9:
[----:B------:R-:W-:-:S05]  /*0d40*/  VIADD R21, R21, 0x1 ;  /* 0x0000000115157836 */ /* 0x000fca0000000000 */
[----:B------:R-:W-:Y:S01]  /*0d50*/  ISETP.NE.AND P1, PT, R21, RZ, PT ;  /* 0x000000ff1500720c */ /* 0x000fe20003f25270 */
[----:B------:R-:W-:-:S12]  /*0d60*/  @!P0 BRA `(.L_x_8) ;  /* 0x00000000007c8947 */ /* 0x000fd80003800000 */
[----:B------:R-:W0:Y:S01]  /*0d70*/  S2R R12, SR_LANEID ;  /* 0x00000000000c7919 */ /* 0x000e220000000000 */
[----:B------:R-:W1:Y:S01]  /*0d80*/  LDC R17, c[0x0][0x398] ;  /* 0x0000e600ff117b82 */ /* 0x000e620000000800 */
[----:B------:R-:W-:-:S07]  /*0d90*/  IMAD.MOV.U32 R13, RZ, RZ, RZ ;  /* 0x000000ffff0d7224 */ /* 0x000fce00078e00ff */
[----:B------:R-:W2:Y:S01]  /*0da0*/  LDC.64 R2, c[0x0][0x388] ;  /* 0x0000e200ff027b82 */ /* 0x000ea20000000a00 */
[----:B-1----:R-:W-:Y:S02]  /*0db0*/  SHF.R.U32.HI R14, RZ, 0x1, R17 ;  /* 0x00000001ff0e7819 */ /* 0x002fe40000011611 */
[----:B0-----:R-:W-:Y:S01]  /*0dc0*/  SHF.R.U32.HI R15, RZ, 0x2, R12 ;  /* 0x00000002ff0f7819 */ /* 0x001fe2000001160c */
[----:B--2---:R-:W-:Y:S01]  /*0dd0*/  IMAD.WIDE.U32 R2, R24, 0x2, R2 ;  /* 0x0000000218027825 */ /* 0x004fe200078e0002 */
[----:B------:R-:W-:-:S05]  /*0de0*/  LOP3.LUT R12, R12, 0x3, RZ, 0xc0, !PT ;  /* 0x000000030c0c7812 */ /* 0x000fca00078ec0ff */
[----:B------:R-:W-:-:S03]  /*0df0*/  IMAD.WIDE.U32 R12, R15, R14, R12 ;  /* 0x0000000e0f0c7225 */ /* 0x000fc600078e000c */
[----:B------:R-:W-:-:S04]  /*0e00*/  LEA R22, P2, R12, R2, 0x2 ;  /* 0x000000020c167211 */ /* 0x000fc800078410ff */
[----:B------:R-:W-:-:S03]  /*0e10*/  LEA.HI.X R23, R12, R3, R13, 0x2, P2 ;  /* 0x000000030c177211 */ /* 0x000fc600010f140d */
[----:B------:R-:W-:Y:S02]  /*0e20*/  IMAD.WIDE.U32 R28, R17, 0x10, R22 ;  /* 0x00000010111c7825 */ /* 0x000fe400078e0016 */
[----:B------:R-:W2:Y:S04]  /*0e30*/  LDG.E R18, desc[UR8][R22.64] ;  /* 0x0000000816127981 */ /* 0x000ea8000c1e1900 */
[----:B------:R-:W3:Y:S04]  /*0e40*/  LDG.E R19, desc[UR8][R28.64] ;  /* 0x000000081c137981 */ /* 0x000ee8000c1e1900 */
[----:B------:R-:W4:Y:S04]  /*0e50*/  LDG.E R22, desc[UR8][R22.64+0x10] ;  /* 0x0000100816167981 */ /* 0x000f28000c1e1900 */
[----:B------:R-:W5:Y:S01]  /*0e60*/  LDG.E R23, desc[UR8][R28.64+0x10] ;  /* 0x000010081c177981 */ /* 0x000f62000c1e1900 */
[----:B------:R-:W-:-:S04]  /*0e70*/  LEA R2, P2, R12, R0, 0x2 ;  /* 0x000000000c027211 */ /* 0x000fc800078410ff */
[----:B------:R-:W-:-:S03]  /*0e80*/  LEA.HI.X R3, R12, R20, R13, 0x2, P2 ;  /* 0x000000140c037211 */ /* 0x000fc600010f140d */
[----:B------:R-:W-:Y:S02]  /*0e90*/  IMAD.WIDE.U32 R16, R17, 0x10, R2 ;  /* 0x0000001011107825 */ /* 0x000fe400078e0002 */
[----:B------:R-:W5:Y:S04]  /*0ea0*/  LDG.E R12, desc[UR8][R2.64] ;  /* 0x00000008020c7981 */ /* 0x000f68000c1e1900 */
[----:B------:R-:W5:Y:S04]  /*0eb0*/  LDG.E R14, desc[UR8][R2.64+0x10] ;  /* 0x00001008020e7981 */ /* 0x000f68000c1e1900 */
[----:B------:R-:W5:Y:S04]  /*0ec0*/  LDG.E R13, desc[UR8][R16.64] ;  /* 0x00000008100d7981 */ /* 0x000f68000c1e1900 */
[----:B------:R-:W5:Y:S01]  /*0ed0*/  LDG.E R15, desc[UR8][R16.64+0x10] ;  /* 0x00001008100f7981 */ /* 0x000f62000c1e1900 */
[----:B------:R-:W-:Y:S05]  /*0ee0*/  WARPSYNC.ALL ;  /* 0x0000000000007948 */ /* 0x000fea0003800000 */
[----:B--2---:R-:W-:Y:S04]  /*0ef0*/  MOVM.16.MT88 R18, R18 ;  /* 0x000000001212723a */ /* 0x004fe80000000000 */
[----:B---3--:R-:W0:Y:S04]  /*0f00*/  MOVM.16.MT88 R19, R19 ;  /* 0x000000001313723a */ /* 0x008e280000000000 */
[----:B----4-:R-:W-:Y:S04]  /*0f10*/  MOVM.16.MT88 R22, R22 ;  /* 0x000000001616723a */ /* 0x010fe80000000000 */
[----:B-----5:R-:W1:Y:S01]  /*0f20*/  MOVM.16.MT88 R23, R23 ;  /* 0x000000001717723a */ /* 0x020e620000000000 */
[C---:B0-----:R-:W-:Y:S08]  /*0f30*/  HMMA.16816.F32 R4, R12.reuse, R18, R4 ;  /* 0x000000120c04723c */ /* 0x041ff00000001804 */
[----:B-1----:R-:W-:-:S15]  /*0f40*/  HMMA.16816.F32 R8, R12, R22, R8 ;  /* 0x000000160c08723c */ /* 0x002fde0000001808 */
[----:B------:R-:W-:-:S05]  /*0f50*/  NOP ;  /* 0x0000000000007918 */ /* 0x000fca0000000000 */
.L_x_8:
[----:B------:R-:W-:Y:S01]  /*0f60*/  IADD3 R0, P2, PT, R0, 0x20, RZ ;  /* 0x0000002000007810 */ /* 0x000fe20007f5e0ff */
[----:B------:R-:W-:-:S04]  /*0f70*/  IMAD.U32 R13, RZ, RZ, UR12 ;  /* 0x0000000cff0d7e24 */ /* 0x000fc8000f8e00ff */
[----:B------:R-:W-:Y:S02]  /*0f80*/  IMAD R24, R13, 0x10, R24 ;  /* 0x000000100d187824 */ /* 0x000fe400078e0218 */
[----:B------:R-:W-:Y:S01]  /*0f90*/  IMAD.X R20, RZ, RZ, R20, P2 ;  /* 0x000000ffff147224 */ /* 0x000fe200010e0614 */
[----:B------:R-:W-:Y:S06]  /*0fa0*/  @P1 BRA `(.L_x_9) ;  /* 0xfffffffc00641947 */ /* 0x000fec000383ffff */
.L_x_7:
[----:B------:R-:W-:Y:S05]  /*0fb0*/  BSYNC.RECONVERGENT B0 ;  /* 0x0000000000007941 */ /* 0x000fea0003800200 */
.L_x_0:
[----:B------:R-:W0:Y:S01]  /*0fc0*/  S2R R0, SR_CTAID.Y ;  /* 0x0000000000007919 */ /* 0x000e220000002600 */
[----:B------:R-:W-:Y:S02]  /*0fd0*/  IMAD.SHL.U32 R26, R26, 0x10, RZ ;  /* 0x000000101a1a7824 */ /* 0x000fe400078e00ff */
[----:B0-----:R-:W-:-:S05]  /*0fe0*/  IMAD.SHL.U32 R3, R0, 0x10, RZ ;  /* 0x0000001000037824 */ /* 0x001fca00078e00ff */
[----:B------:R-:W-:-:S04]  /*0ff0*/  VIMNMX R0, PT, PT, R26, R3, !PT ;  /* 0x000000031a007248 */ /* 0x000fc80007fe0100 */
[----:B------:R-:W-:-:S13]  /*1000*/  ISETP.GE.AND P0, PT, R0, R13, PT ;  /* 0x0000000d0000720c */ /* 0x000fda0003f06270 */
[----:B------:R-:W-:Y:S05]  /*1010*/  @P0 EXIT ;  /* 0x000000000000094d */ /* 0x000fea0003800000 */
[----:B------:R-:W0:Y:S01]  /*1020*/  S2R R12, SR_LANEID ;  /* 0x00000000000c7919 */ /* 0x000e220000000000 */
[----:B------:R-:W1:Y:S01]  /*1030*/  LDCU.64 UR10, c[0x0][0x390] ;  /* 0x00007200ff0a77ac */ /* 0x000e620008000a00 */
[----:B------:R-:W-:Y:S01]  /*1040*/  IMAD R26, R26, R13, RZ ;  /* 0x0000000d1a1a7224 */ /* 0x000fe200078e02ff */
[----:B------:R-:W-:-:S04]  /*1050*/  SHF.R.U32.HI R19, RZ, 0x1, R13 ;  /* 0x00000001ff137819 */ /* 0x000fc8000001160d */
[----:B------:R-:W-:Y:S01]  /*1060*/  IADD3 R0, P0, PT, R3, R26, RZ ;  /* 0x0000001a03007210 */ /* 0x000fe20007f1e0ff */
[----:B------:R-:W-:-:S03]  /*1070*/  IMAD.MOV.U32 R3, RZ, RZ, RZ ;  /* 0x000000ffff037224 */ /* 0x000fc600078e00ff */
[----:B------:R-:W-:Y:S02]  /*1080*/  LEA.HI.X.SX32 R17, R26, RZ, 0x1, P0 ;  /* 0x000000ff1a117211 */ /* 0x000fe400000f0eff */
[----:B-1----:R-:W-:Y:S02]  /*1090*/  LEA R15, P0, R0, UR10, 0x2 ;  /* 0x0000000a000f7c11 */ /* 0x002fe4000f8010ff */
[----:B0-----:R-:W-:Y:S02]  /*10a0*/  LOP3.LUT R2, R12, 0x3, RZ, 0xc0, !PT ;  /* 0x000000030c027812 */ /* 0x001fe400078ec0ff */
[----:B------:R-:W-:-:S05]  /*10b0*/  SHF.R.U32.HI R13, RZ, 0x2, R12 ;  /* 0x00000002ff0d7819 */ /* 0x000fca000001160c */
[----:B------:R-:W-:Y:S01]  /*10c0*/  IMAD.WIDE.U32 R12, R13, R19, R2 ;  /* 0x000000130d0c7225 */ /* 0x000fe200078e0002 */
[----:B------:R-:W-:Y:S01]  /*10d0*/  LEA.HI.X R3, R0, UR11, R17, 0x2, P0 ;  /* 0x0000000b00037c11 */ /* 0x000fe200080f1411 */
[----:B------:R-:W-:Y:S05]  /*10e0*/  WARPSYNC.ALL ;  /* 0x0000000000007948 */ /* 0x000fea0003800000 */
[----:B------:R-:W-:-:S04]  /*10f0*/  LEA R2, P0, R12, R15, 0x3 ;  /* 0x0000000f0c027211 */ /* 0x000fc800078018ff */
[----:B------:R-:W-:-:S03]  /*1100*/  LEA.HI.X R3, R12, R3, R13, 0x3, P0 ;  /* 0x000000030c037211 */ /* 0x000fc600000f1c0d */
[----:B------:R-:W-:Y:S02]  /*1110*/  IMAD.WIDE.U32 R12, R19, 0x40, R2 ;  /* 0x00000040130c7825 */ /* 0x000fe400078e0002 */
[----:B------:R-:W-:Y:S04]  /*1120*/  STG.E.64 desc[UR8][R2.64], R4 ;  /* 0x0000000402007986 */ /* 0x000fe8000c101b08 */
[----:B------:R-:W-:Y:S04]  /*1130*/  STG.E.64 desc[UR8][R12.64], R6 ;  /* 0x000000060c007986 */ /* 0x000fe8000c101b08 */
[----:B------:R-:W-:Y:S04]  /*1140*/  STG.E.64 desc[UR8][R2.64+0x20], R8 ;  /* 0x0000200802007986 */ /* 0x000fe8000c101b08 */
[----:B------:R-:W-:Y:S01]  /*1150*/  STG.E.64 desc[UR8][R12.64+0x20], R10 ;  /* 0x0000200a0c007986 */ /* 0x000fe2000c101b08 */
[----:B------:R-:W-:Y:S05]  /*1160*/  EXIT ;  /* 0x000000000000794d */ /* 0x000fea0003800000 */
.L_x_10:
[----:B------:R-:W-:-:S00]  /*1170*/  BRA `(.L_x_10) ;  /* 0xfffffffc00fc7947 */ /* 0x000fc0000383ffff */
[----:B------:R-:W-:-:S00]  /*1180*/  NOP ;  /* 0x0000000000007918 */ /* 0x000fc00000000000 */
[----:B------:R-:W-:-:S00]  /*1190*/  NOP ;  /* 0x0000000000007918 */ /* 0x000fc00000000000 */
[----:B------:R-:W-:-:S00]  /*11a0*/  NOP ;  /* 0x0000000000007918 */ /* 0x000fc00000000000 */
[----:B------:R-:W-:-:S00]  /*11b0*/  NOP ;  /* 0x0000000000007918 */ /* 0x000fc00000000000 */
[----:B------:R-:W-:-:S00]  /*11c0*/  NOP ;  /* 0x0000000000007918 */ /* 0x000fc00000000000 */
[----:B------:R-:W-:-:S00]  /*11d0*/  NOP ;  /* 0x0000000000007918 */ /* 0x000fc00000000000 */
[----:B------:R-:W-:-:S00]  /*11e0*/  NOP ;  /* 0x0000000000007918 */ /* 0x000fc00000000000 */
[----:B------:R-:W-:-:S00]  /*11f0*/  NOP ;  /* 0x0000000000007918 */ /* 0x000fc00000000000 */
.L_x_16:


//--------------------- .text._Z15sgemm_cuda_corePKfS0_Pfiii --------------------------
	.section	.text._Z15sgemm_cuda_corePKfS0_Pfiii,"ax",@progbits
	.align	128
        .global         _Z15sgemm_cuda_corePKfS0_Pfiii
        .type           _Z15sgemm_cuda_corePKfS0_Pfiii,@function
        .size           _Z15sgemm_cuda_corePKfS0_Pfiii,(.L_x_17 - _Z15sgemm_cuda_corePKfS0_Pfiii)
        .other          _Z15sgemm_cuda_corePKfS0_Pfiii,@"STO_CUDA_ENTRY STV_DEFAULT"
_Z15sgemm_cuda_corePKfS0_Pfiii:
.text._Z15sgemm_cuda_corePKfS0_Pfiii:
[----:B------:R-:W-:Y:S01]  /*0000*/  LDC R1, c[0x0][0x37c] ;  /* 0x0000df00ff017b82 */ /* 0x000fe20000000800 */
[----:B------:R-:W0:Y:S07]  /*0010*/  S2R R0, SR_TID.Y ;  /* 0x0000000000007919 */ /* 0x000e2e0000002200 */
[----:B------:R-:W0:Y:S01]  /*0020*/  S2UR UR4, SR_CTAID.Y ;  /* 0x00000000000479c3 */ /* 0x000e220000002600 */
[----:B------:R-:W1:Y:S01]  /*0030*/  LDCU UR6, c[0x0][0x3a0] ;  /* 0x00007400ff0677ac */ /* 0x000e620008000800 */
[----:B------:R-:W2:Y:S01]  /*0040*/  S2R R3, SR_TID.X ;  /* 0x0000000000037919 */ /* 0x000ea20000002100 */
[----:B------:R-:W3:Y:S05]  /*0050*/  LDCU.64 UR26, c[0x0][0x398] ;  /* 0x00007300ff1a77ac */ /* 0x000eea0008000a00 */
[----:B------:R-:W0:Y:S08]  /*0060*/  LDC R13, c[0x0][0x364] ;  /* 0x0000d900ff0d7b82 */ /* 0x000e300000000800 */
[----:B------:R-:W2:Y:S08]  /*0070*/  S2UR UR5, SR_CTAID.X ;  /* 0x00000000000579c3 */ /* 0x000eb00000002500 */
[----:B------:R-:W2:Y:S01]  /*0080*/  LDC R2, c[0x0][0x360] ;  /* 0x0000d800ff027b82 */ /* 0x000ea20000000800 */
[----:B0-----:R-:W-:-:S05]  /*0090*/  IMAD R13, R13, UR4, R0 ;  /* 0x000000040d0d7c24 */ /* 0x001fca000f8e0200 */
[C---:B-1----:R-:W-:Y:S02]  /*00a0*/  ISETP.GE.AND P0, PT, R13.reuse, UR6, PT ;  /* 0x000000060d007c0c */ /* 0x042fe4000bf06270 */
[----:B---3--:R-:W-:Y:S01]  /*00b0*/  IADD3 R13, PT, PT, R13, UR27, RZ ;  /* 0x0000001b0d0d7c10 */ /* 0x008fe2000fffe0ff */
[----:B--2---:R-:W-:-:S05]  /*00c0*/  IMAD R0, R2, UR5, R3 ;  /* 0x0000000502007c24 */ /* 0x004fca000f8e0203 */
[----:B------:R-:W-:-:S13]  /*00d0*/  ISETP.GE.OR P0, PT, R0, UR26, P0 ;  /* 0x0000001a00007c0c */ /* 0x000fda0008706670 */
[----:B------:R-:W-:Y:S05]  /*00e0*/  @P0 EXIT ;  /* 0x000000000000094d */ /* 0x000fea0003800000 */
[----:B------:R-:W-:Y:S01]  /*00f0*/  UISETP.GE.AND UP0, UPT, UR26, 0x1, UPT ;  /* 0x000000011a00788c */ /* 0x000fe2000bf06270 */
[----:B------:R-:W-:Y:S01]  /*0100*/  HFMA2 R18, -RZ, RZ, 0, 0 ;  /* 0x00000000ff127431 */ /* 0x000fe200000001ff */
[----:B------:R-:W0:Y:S07]  /*0110*/  LDCU.64 UR24, c[0x0][0x358] ;  /* 0x00006b00ff1877ac */ /* 0x000e2e0008000a00 */
[----:B------:R-:W-:Y:S05]  /*0120*/  BRA.U !UP0, `(.L_x_11) ;  /* 0x00000009082c7547 */ /* 0x000fea000b800000 */
[----:B------:R-:W-:Y:S02]  /*0130*/  UISETP.GE.U32.AND UP0, UPT, UR26, 0x10, UPT ;  /* 0x000000101a00788c */ /* 0x000fe4000bf06070 */
[----:B------:R-:W-:Y:S01]  /*0140*/  IMAD R12, R13, UR26, RZ ;  /* 0x0000001a0d0c7c24 */ /* 0x000fe2000f8e02ff */
[----:B------:R-:W-:Y:S02]  /*0150*/  MOV R18, RZ ;  /* 0x000000ff00127202 */ /* 0x000fe40000000f00 */
[----:B------:R-:W-:-:S04]  /*0160*/  MOV R3, RZ ;  /* 0x000000ff00037202 */ /* 0x000fc80000000f00 */
[----:B------:R-:W-:Y:S05]  /*0170*/  BRA.U !UP0, `(.L_x_12) ;  /* 0x0000000508cc7547 */ /* 0x000fea000b800000 */
[----:B------:R-:W1:Y:S01]  /*0180*/  LDCU.64 UR28, c[0x0][0x388] ;  /* 0x00007100ff1c77ac */ /* 0x000e620008000a00 */
[----:B------:R-:W-:Y:S02]  /*0190*/  MOV R18, RZ ;  /* 0x000000ff00127202 */ /* 0x000fe40000000f00 */
[----:B------:R-:W-:Y:S01]  /*01a0*/  MOV R15, R0 ;  /* 0x00000000000f7202 */ /* 0x000fe20000000f00 */
[----:B------:R-:W-:-:S04]  /*01b0*/  ULOP3.LUT UR4, UR26, 0x7ffffff0, URZ, 0xc0, !UPT ;  /* 0x7ffffff01a047892 */ /* 0x000fc8000f8ec0ff */
[----:B------:R-:W-:Y:S02]  /*01c0*/  UIADD3 UR4, UPT, UPT, -UR4, URZ, URZ ;  /* 0x000000ff04047290 */ /* 0x000fe4000fffe1ff */
[----:B-1----:R-:W-:Y:S02]  /*01d0*/  UIMAD.WIDE.U32 UR6, UR26, 0x1c, UR28 ;  /* 0x0000001c1a0678a5 */ /* 0x002fe4000f8e001c */
[----:B------:R-:W-:Y:S02]  /*01e0*/  UIMAD.WIDE.U32 UR8, UR26, 0x20, UR28 ;  /* 0x000000201a0878a5 */ /* 0x000fe4000f8e001c */
[----:B------:R-:W-:Y:S02]  /*01f0*/  UIMAD.WIDE.U32 UR10, UR26, 0x24, UR28 ;  /* 0x000000241a0a78a5 */ /* 0x000fe4000f8e001c */
[----:B------:R-:W-:Y:S02]  /*0200*/  UIMAD.WIDE.U32 UR12, UR26, 0x28, UR28 ;  /* 0x000000281a0c78a5 */ /* 0x000fe4000f8e001c */
[----:B------:R-:W-:-:S02]  /*0210*/  UIMAD.WIDE.U32 UR14, UR26, 0x2c, UR28 ;  /* 0x0000002c1a0e78a5 */ /* 0x000fc4000f8e001c */
[----:B------:R-:W-:Y:S02]  /*0220*/  UIMAD.WIDE.U32 UR16, UR26, 0x30, UR28 ;  /* 0x000000301a1078a5 */ /* 0x000fe4000f8e001c */
[----:B------:R-:W-:Y:S02]  /*0230*/  UIMAD.WIDE.U32 UR18, UR26, 0x34, UR28 ;  /* 0x000000341a1278a5 */ /* 0x000fe4000f8e001c */
[----:B------:R-:W-:Y:S02]  /*0240*/  UIMAD.WIDE.U32 UR20, UR26, 0x38, UR28 ;  /* 0x000000381a1478a5 */ /* 0x000fe4000f8e001c */
[----:B------:R-:W-:-:S12]  /*0250*/  UIMAD.WIDE.U32 UR22, UR26, 0x3c, UR28 ;  /* 0x0000003c1a1678a5 */ /* 0x000fd8000f8e001c */
.L_x_13:
[----:B------:R-:W1:Y:S01]  /*0260*/  LDC.64 R2, c[0x0][0x380] ;  /* 0x0000e000ff027b82 */ /* 0x000e620000000a00 */
[----:B------:R-:W-:Y:S01]  /*0270*/  HFMA2 R6, -RZ, RZ, 0, 2.384185791015625e-07 ;  /* 0x00000004ff067431 */ /* 0x000fe200000001ff */
[----:B------:R-:W-:Y:S02]  /*0280*/  UIMAD.WIDE.U32 UR30, UR26, 0x4, UR28 ;  /* 0x000000041a1e78a5 */ /* 0x000fe4000f8e001c */
[----:B------:R-:W-:-:S04]  /*0290*/  UIMAD.WIDE.U32 UR32, UR26, 0x8, UR28 ;  /* 0x000000081a2078a5 */ /* 0x000fc8000f8e001c */
[----:B------:R-:W-:Y:S02]  /*02a0*/  MOV R10, UR30 ;  /* 0x0000001e000a7c02 */ /* 0x000fe40008000f00 */
[----:B------:R-:W-:Y:S01]  /*02b0*/  MOV R11, UR31 ;  /* 0x0000001f000b7c02 */ /* 0x000fe20008000f00 */
[C---:B------:R-:W-:Y:S01]  /*02c0*/  IMAD.WIDE R6, R15.reuse, R6, UR28 ;  /* 0x0000001c0f067e25 */ /* 0x040fe2000f8e0206 */
[----:B------:R-:W-:Y:S01]  /*02d0*/  UIMAD.WIDE.U32 UR30, UR26, 0xc, UR28 ;  /* 0x0000000c1a1e78a5 */ /* 0x000fe2000f8e001c */
[----:B------:R-:W-:Y:S02]  /*02e0*/  MOV R28, UR32 ;  /* 0x00000020001c7c02 */ /* 0x000fe40008000f00 */
[----:B------:R-:W-:Y:S01]  /*02f0*/  IMAD.WIDE R10, R15, 0x4, R10 ;  /* 0x000000040f0a7825 */ /* 0x000fe200078e020a */
[----:B0-----:R0:W2:Y:S01]  /*0300*/  LDG.E R20, desc[UR24][R6.64] ;  /* 0x0000001806147981 */ /* 0x0010a2000c1e1900 */
[----:B------:R-:W-:Y:S02]  /*0310*/  MOV R29, UR33 ;  /* 0x00000021001d7c02 */ /* 0x000fe40008000f00 */
[----:B-1----:R-:W-:Y:S01]  /*0320*/  IMAD.WIDE R2, R12, 0x4, R2 ;  /* 0x000000040c027825 */ /* 0x002fe200078e0202 */
[----:B------:R-:W-:Y:S01]  /*0330*/  UIMAD.WIDE.U32 UR32, UR26, 0x10, UR28 ;  /* 0x000000101a2078a5 */ /* 0x000fe2000f8e001c */
[----:B------:R-:W3:Y:S04]  /*0340*/  LDG.E R14, desc[UR24][R10.64] ;  /* 0x000000180a0e7981 */ /* 0x000ee8000c1e1900 */
[----:B------:R-:W2:Y:S01]  /*0350*/  LDG.E R17, desc[UR24][R2.64] ;  /* 0x0000001802117981 */ /* 0x000ea2000c1e1900 */
[----:B------:R-:W-:-:S03]  /*0360*/  MOV R4, UR30 ;  /* 0x0000001e00047c02 */ /* 0x000fc60008000f00 */
[----:B------:R-:W3:Y:S01]  /*0370*/  LDG.E R19, desc[UR24][R2.64+0x4] ;  /* 0x0000041802137981 */ /* 0x000ee2000c1e1900 */
[----:B------:R-:W-:Y:S01]  /*0380*/  MOV R5, UR31 ;  /* 0x0000001f00057c02 */ /* 0x000fe20008000f00 */
[C---:B------:R-:W-:Y:S01]  /*0390*/  IMAD.WIDE R28, R15.reuse, 0x4, R28 ;  /* 0x000000040f1c7825 */ /* 0x040fe200078e021c */
[----:B------:R-:W-:Y:S01]  /*03a0*/  MOV R8, UR32 ;  /* 0x0000002000087c02 */ /* 0x000fe20008000f00 */
[----:B------:R-:W4:Y:S01]  /*03b0*/  LDG.E R16, desc[UR24][R2.64+0x8] ;  /* 0x0000081802107981 */ /* 0x000f22000c1e1900 */
[----:B------:R-:W-:Y:S01]  /*03c0*/  MOV R9, UR33 ;  /* 0x0000002100097c02 */ /* 0x000fe20008000f00 */
[----:B------:R-:W-:Y:S01]  /*03d0*/  UIMAD.WIDE.U32 UR30, UR26, 0x14, UR28 ;  /* 0x000000141a1e78a5 */ /* 0x000fe2000f8e001c */
[C---:B------:R-:W-:Y:S01]  /*03e0*/  IMAD.WIDE R4, R15.reuse, 0x4, R4 ;  /* 0x000000040f047825 */ /* 0x040fe200078e0204 */
[----:B------:R1:W4:Y:S03]  /*03f0*/  LDG.E R21, desc[UR24][R28.64] ;  /* 0x000000181c157981 */ /* 0x000326000c1e1900 */
[----:B------:R-:W-:Y:S01]  /*0400*/  IMAD.WIDE R8, R15, 0x4, R8 ;  /* 0x000000040f087825 */ /* 0x000fe200078e0208 */
[----:B------:R5:W4:Y:S01]  /*0410*/  LDG.E R24, desc[UR24][R4.64] ;  /* 0x0000001804187981 */ /* 0x000b22000c1e1900 */
[----:B0-----:R-:W-:-:S02]  /*0420*/  MOV R6, UR30 ;  /* 0x0000001e00067c02 */ /* 0x001fc40008000f00 */
[----:B------:R-:W-:Y:S01]  /*0430*/  MOV R7, UR31 ;  /* 0x0000001f00077c02 */ /* 0x000fe20008000f00 */
[----:B------:R-:W4:Y:S04]  /*0440*/  LDG.E R25, desc[UR24][R2.64+0xc] ;  /* 0x00000c1802197981 */ /* 0x000f28000c1e1900 */
[----:B------:R-:W4:Y:S01]  /*0450*/  LDG.E R8, desc[UR24][R8.64] ;  /* 0x0000001808087981 */ /* 0x000f22000c1e1900 */
[----:B------:R-:W-:-:S03]  /*0460*/  IMAD.WIDE R22, R15, 0x4, R6 ;  /* 0x000000040f167825 */ /* 0x000fc600078e0206 */
[----:B------:R-:W4:Y:S04]  /*0470*/  LDG.E R27, desc[UR24][R2.64+0x10] ;  /* 0x00001018021b7981 */ /* 0x000f28000c1e1900 */
[----:B------:R0:W4:Y:S04]  /*0480*/  LDG.E R23, desc[UR24][R22.64] ;  /* 0x0000001816177981 */ /* 0x000128000c1e1900 */
[----:B------:R-:W4:Y:S01]  /*0490*/  LDG.E R26, desc[UR24][R2.64+0x14] ;  /* 0x00001418021a7981 */ /* 0x000f22000c1e1900 */
[----:B------:R-:W-:Y:S01]  /*04a0*/  UIMAD.WIDE.U32 UR30, UR26, 0x18, UR28 ;  /* 0x000000181a1e78a5 */ /* 0x000fe2000f8e001c */
[----:B------:R-:W-:Y:S01]  /*04b0*/  MOV R6, 0x4 ;  /* 0x0000000400067802 */ /* 0x000fe20000000f00 */
[----:B-1----:R-:W-:Y:S01]  /*04c0*/  HFMA2 R28, -RZ, RZ, 0, 2.384185791015625e-07 ;  /* 0x00000004ff1c7431 */ /* 0x002fe200000001ff */
[----:B------:R-:W4:Y:S03]  /*04d0*/  LDG.E R29, desc[UR24][R2.64+0x18] ;  /* 0x00001818021d7981 */ /* 0x000f26000c1e1900 */
[----:B------:R-:W-:-:S02]  /*04e0*/  MOV R10, UR30 ;  /* 0x0000001e000a7c02 */ /* 0x000fc40008000f00 */
[----:B------:R-:W-:Y:S01]  /*04f0*/  MOV R11, UR31 ;  /* 0x0000001f000b7c02 */ /* 0x000fe20008000f00 */
[----:B-----5:R-:W-:-:S04]  /*0500*/  IMAD.WIDE R4, R15, R6, UR6 ;  /* 0x000000060f047e25 */ /* 0x020fc8000f8e0206 */
[C---:B------:R-:W-:Y:S02]  /*0510*/  IMAD.WIDE R10, R15.reuse, 0x4, R10 ;  /* 0x000000040f0a7825 */ /* 0x040fe400078e020a */
[----:B------:R-:W5:Y:S04]  /*0520*/  LDG.E R4, desc[UR24][R4.64] ;  /* 0x0000001804047981 */ /* 0x000f68000c1e1900 */
[----:B------:R-:W5:Y:S01]  /*0530*/  LDG.E R10, desc[UR24][R10.64] ;  /* 0x000000180a0a7981 */ /* 0x000f62000c1e1900 */
[----:B------:R-:W-:-:S03]  /*0540*/  IMAD.WIDE R6, R15, R28, UR8 ;  /* 0x000000080f067e25 */ /* 0x000fc6000f8e021c */
[----:B------:R-:W5:Y:S01]  /*0550*/  LDG.E R5, desc[UR24][R2.64+0x1c] ;  /* 0x00001c1802057981 */ /* 0x000f62000c1e1900 */
[----:B0-----:R-:W-:-:S03]  /*0560*/  MOV R22, 0x4 ;  /* 0x0000000400167802 */ /* 0x001fc60000000f00 */
[----:B------:R0:W5:Y:S02]  /*0570*/  LDG.E R9, desc[UR24][R6.64] ;  /* 0x0000001806097981 */ /* 0x000164000c1e1900 */
[----:B0-----:R-:W-:-:S04]  /*0580*/  IMAD.WIDE R6, R15, R22, UR14 ;  /* 0x0000000e0f067e25 */ /* 0x001fc8000f8e0216 */
[----:B--2---:R-:W-:-:S04]  /*0590*/  FFMA R20, R17, R20, R18 ;  /* 0x0000001411147223 */ /* 0x004fc80000000012 */
[----:B---3--:R-:W-:Y:S01]  /*05a0*/  FFMA R17, R19, R14, R20 ;  /* 0x0000000e13117223 */ /* 0x008fe20000000014 */
[----:B------:R-:W-:Y:S01]  /*05b0*/  HFMA2 R20, -RZ, RZ, 0, 2.384185791015625e-07 ;  /* 0x00000004ff147431 */ /* 0x000fe200000001ff */
[----:B------:R-:W-:Y:S02]  /*05c0*/  MOV R18, 0x4 ;  /* 0x0000000400127802 */ /* 0x000fe40000000f00 */
[----:B----4-:R-:W-:Y:S02]  /*05d0*/  FFMA R14, R16, R21, R17 ;  /* 0x00000015100e7223 */ /* 0x010fe40000000011 */
[----:B------:R-:W-:-:S04]  /*05e0*/  IMAD.WIDE R16, R15, R20, UR12 ;  /* 0x0000000c0f107e25 */ /* 0x000fc8000f8e0214 */
[----:B------:R-:W-:Y:S01]  /*05f0*/  FFMA R20, R25, R24, R14 ;  /* 0x0000001819147223 */ /* 0x000fe2000000000e */
[----:B------:R-:W-:Y:S01]  /*0600*/  IMAD.WIDE R18, R15, R18, UR10 ;  /* 0x0000000a0f127e25 */ /* 0x000fe2000f8e0212 */
[----:B------:R-:W2:Y:S04]  /*0610*/  LDG.E R14, desc[UR24][R2.64+0x20] ;  /* 0x00002018020e7981 */ /* 0x000ea8000c1e1900 */
[----:B------:R0:W3:Y:S01]  /*0620*/  LDG.E R11, desc[UR24][R18.64] ;  /* 0x00000018120b7981 */ /* 0x0000e2000c1e1900 */
[----:B------:R-:W-:Y:S01]  /*0630*/  FFMA R27, R27, R8, R20 ;  /* 0x000000081b1b7223 */ /* 0x000fe20000000014 */
[----:B------:R-:W-:Y:S02]  /*0640*/  HFMA2 R20, -RZ, RZ, 0, 2.384185791015625e-07 ;  /* 0x00000004ff147431 */ /* 0x000fe400000001ff */
[----:B------:R-:W3:Y:S04]  /*0650*/  LDG.E R8, desc[UR24][R2.64+0x24] ;  /* 0x0000241802087981 */ /* 0x000ee8000c1e1900 */
[----:B------:R1:W4:Y:S01]  /*0660*/  LDG.E R22, desc[UR24][R16.64] ;  /* 0x0000001810167981 */ /* 0x000322000c1e1900 */
[----:B------:R-:W-:Y:S01]  /*0670*/  FFMA R26, R26, R23, R27 ;  /* 0x000000171a1a7223 */ /* 0x000fe2000000001b */
[----:B------:R-:W-:-:S02]  /*0680*/  MOV R27, 0x4 ;  /* 0x00000004001b7802 */ /* 0x000fc40000000f00 */
[----:B------:R-:W4:Y:S01]  /*0690*/  LDG.E R25, desc[UR24][R2.64+0x28] ;  /* 0x0000281802197981 */ /* 0x000f22000c1e1900 */
[----:B0-----:R-:W-:-:S03]  /*06a0*/  IMAD.WIDE R18, R15, R20, UR16 ;  /* 0x000000100f127e25 */ /* 0x001fc6000f8e0214 */
[----:B------:R0:W4:Y:S01]  /*06b0*/  LDG.E R24, desc[UR24][R6.64] ;  /* 0x0000001806187981 */ /* 0x000122000c1e1900 */
[----:B-1----:R-:W-:-:S03]  /*06c0*/  HFMA2 R16, -RZ, RZ, 0, 2.384185791015625e-07 ;  /* 0x00000004ff107431 */ /* 0x002fc600000001ff */
[----:B------:R-:W4:Y:S01]  /*06d0*/  LDG.E R23, desc[UR24][R2.64+0x2c] ;  /* 0x00002c1802177981 */ /* 0x000f22000c1e1900 */
[----:B------:R-:W-:-:S03]  /*06e0*/  IMAD.WIDE R20, R15, R28, UR18 ;  /* 0x000000120f147e25 */ /* 0x000fc6000f8e021c */
[----:B------:R-:W4:Y:S01]  /*06f0*/  LDG.E R18, desc[UR24][R18.64] ;  /* 0x0000001812127981 */ /* 0x000f22000c1e1900 */
[----:B0-----:R-:W-:-:S03]  /*0700*/  IMAD.WIDE R6, R15, R27, UR20 ;  /* 0x000000140f067e25 */ /* 0x001fc6000f8e021b */
[----:B------:R-:W4:Y:S04]  /*0710*/  LDG.E R27, desc[UR24][R2.64+0x30] ;  /* 0x00003018021b7981 */ /* 0x000f28000c1e1900 */
[----:B------:R-:W4:Y:S01]  /*0720*/  LDG.E R6, desc[UR24][R6.64] ;  /* 0x0000001806067981 */ /* 0x000f22000c1e1900 */
[----:B------:R-:W-:-:S03]  /*0730*/  IMAD.WIDE R16, R15, R16, UR22 ;  /* 0x000000160f107e25 */ /* 0x000fc6000f8e0210 */
[----:B------:R-:W4:Y:S04]  /*0740*/  LDG.E R20, desc[UR24][R20.64] ;  /* 0x0000001814147981 */ /* 0x000f28000c1e1900 */
[----:B------:R-:W4:Y:S04]  /*0750*/  LDG.E R28, desc[UR24][R2.64+0x38] ;  /* 0x00003818021c7981 */ /* 0x000f28000c1e1900 */
[----:B------:R-:W4:Y:S04]  /*0760*/  LDG.E R7, desc[UR24][R2.64+0x34] ;  /* 0x0000341802077981 */ /* 0x000f28000c1e1900 */
[----:B------:R0:W4:Y:S04]  /*0770*/  LDG.E R19, desc[UR24][R2.64+0x3c] ;  /* 0x00003c1802137981 */ /* 0x000128000c1e1900 */
[----:B------:R-:W4:Y:S01]  /*0780*/  LDG.E R16, desc[UR24][R16.64] ;  /* 0x0000001810107981 */ /* 0x000f22000c1e1900 */
[----:B-----5:R-:W-:-:S04]  /*0790*/  FFMA R10, R29, R10, R26 ;  /* 0x0000000a1d0a7223 */ /* 0x020fc8000000001a */
[----:B------:R-:W-:Y:S01]  /*07a0*/  FFMA R5, R5, R4, R10 ;  /* 0x0000000405057223 */ /* 0x000fe2000000000a */
[----:B------:R-:W-:-:S04]  /*07b0*/  UIADD3 UR4, UPT, UPT, UR4, 0x10, URZ ;  /* 0x0000001004047890 */ /* 0x000fc8000fffe0ff */
[----:B------:R-:W-:Y:S01]  /*07c0*/  UISETP.NE.AND UP0, UPT, UR4, URZ, UPT ;  /* 0x000000ff0400728c */ /* 0x000fe2000bf05270 */
[----:B0-----:R-:W-:Y:S02]  /*07d0*/  MOV R2, UR26 ;  /* 0x0000001a00027c02 */ /* 0x001fe40008000f00 */
[----:B------:R-:W-:Y:S02]  /*07e0*/  IADD3 R12, PT, PT, R12, 0x10, RZ ;  /* 0x000000100c0c7810 */ /* 0x000fe40007ffe0ff */
[----:B------:R-:W-:Y:S01]  /*07f0*/  LEA R15, R2, R15, 0x4 ;  /* 0x0000000f020f7211 */ /* 0x000fe200078e20ff */
[----:B--2---:R-:W-:-:S04]  /*0800*/  FFMA R5, R14, R9, R5 ;  /* 0x000000090e057223 */ /* 0x004fc80000000005 */
[----:B---3--:R-:W-:-:S04]  /*0810*/  FFMA R8, R8, R11, R5 ;  /* 0x0000000b08087223 */ /* 0x008fc80000000005 */
[----:B----4-:R-:W-:-:S04]  /*0820*/  FFMA R8, R25, R22, R8 ;  /* 0x0000001619087223 */ /* 0x010fc80000000008 */
[----:B------:R-:W-:-:S04]  /*0830*/  FFMA R8, R23, R24, R8 ;  /* 0x0000001817087223 */ /* 0x000fc80000000008 */
[----:B------:R-:W-:-:S04]  /*0840*/  FFMA R8, R27, R18, R8 ;  /* 0x000000121b087223 */ /* 0x000fc80000000008 */
[----:B------:R-:W-:-:S04]  /*0850*/  FFMA R7, R7, R20, R8 ;  /* 0x0000001407077223 */ /* 0x000fc80000000008 */
[----:B------:R-:W-:-:S04]  /*0860*/  FFMA R6, R28, R6, R7 ;  /* 0x000000061c067223 */ /* 0x000fc80000000007 */
[----:B------:R-:W-:Y:S01]  /*0870*/  FFMA R18, R19, R16, R6 ;  /* 0x0000001013127223 */ /* 0x000fe20000000006 */
[----:B------:R-:W-:Y:S06]  /*0880*/  BRA.U UP0, `(.L_x_13) ;  /* 0xfffffff900747547 */ /* 0x000fec000b83ffff */
[----:B------:R-:W-:-:S06]  /*0890*/  ULOP3.LUT UR4, UR26, 0x7ffffff0, URZ, 0xc0, !UPT ;  /* 0x7ffffff01a047892 */ /* 0x000fcc000f8ec0ff */
[----:B------:R-:W-:-:S07]  /*08a0*/  MOV R3, UR4 ;  /* 0x0000000400037c02 */ /* 0x000fce0008000f00 */
.L_x_12:
[----:B------:R-:W-:-:S04]  /*08b0*/  ULOP3.LUT UR4, UR26, 0xf, URZ, 0xc0, !UPT ;  /* 0x0000000f1a047892 */ /* 0x000fc8000f8ec0ff */
[----:B------:R-:W-:-:S09]  /*08c0*/  UISETP.NE.AND UP0, UPT, UR4, URZ, UPT ;  /* 0x000000ff0400728c */ /* 0x000fd2000bf05270 */
[----:B------:R-:W-:Y:S05]  /*08d0*/  BRA.U !UP0, `(.L_x_11) ;  /* 0x0000000108407547 */ /* 0x000fea000b800000 */
[----:B------:R-:W1:Y:S01]  /*08e0*/  LDC.64 R8, c[0x0][0x380] ;  /* 0x0000e000ff087b82 */ /* 0x000e620000000a00 */
[----:B------:R-:W-:Y:S01]  /*08f0*/  IMAD R2, R13, UR26, RZ ;  /* 0x0000001a0d027c24 */ /* 0x000fe2000f8e02ff */
[----:B------:R-:W-:Y:S01]  /*0900*/  UIADD3 UR4, UPT, UPT, -UR4, URZ, URZ ;  /* 0x000000ff04047290 */ /* 0x000fe2000fffe1ff */
[----:B------:R-:W-:-:S03]  /*0910*/  IMAD R11, R3, UR26, R0 ;  /* 0x0000001a030b7c24 */ /* 0x000fc6000f8e0200 */
[----:B------:R-:W-:Y:S02]  /*0920*/  IADD3 R15, PT, PT, R2, R3, RZ ;  /* 0x00000003020f7210 */ /* 0x000fe40007ffe0ff */
[----:B------:R-:W2:Y:S06]  /*0930*/  LDC.64 R6, c[0x0][0x388] ;  /* 0x0000e200ff067b82 */ /* 0x000eac0000000a00 */
.L_x_14:
[----:B--2---:R-:W-:-:S04]  /*0940*/  IMAD.WIDE R2, R11, 0x4, R6 ;  /* 0x000000040b027825 */ /* 0x004fc800078e0206 */
[----:B-1----:R-:W-:Y:S02]  /*0950*/  IMAD.WIDE R4, R15, 0x4, R8 ;  /* 0x000000040f047825 */ /* 0x002fe400078e0208 */
[----:B0-----:R-:W2:Y:S04]  /*0960*/  LDG.E R2, desc[UR24][R2.64] ;  /* 0x0000001802027981 */ /* 0x001ea8000c1e1900 */
[----:B------:R-:W2:Y:S01]  /*0970*/  LDG.E R5, desc[UR24][R4.64] ;  /* 0x0000001804057981 */ /* 0x000ea2000c1e1900 */
[----:B------:R-:W-:Y:S01]  /*0980*/  UIADD3 UR4, UPT, UPT, UR4, 0x1, URZ ;  /* 0x0000000104047890 */ /* 0x000fe2000fffe0ff */
[----:B------:R-:W-:Y:S02]  /*0990*/  IADD3 R11, PT, PT, R11, UR26, RZ ;  /* 0x0000001a0b0b7c10 */ /* 0x000fe4000fffe0ff */
[----:B------:R-:W-:Y:S01]  /*09a0*/  IADD3 R15, PT, PT, R15, 0x1, RZ ;  /* 0x000000010f0f7810 */ /* 0x000fe20007ffe0ff */
[----:B------:R-:W-:Y:S01]  /*09b0*/  UISETP.NE.AND UP0, UPT, UR4, URZ, UPT ;  /* 0x000000ff0400728c */ /* 0x000fe2000bf05270 */
[----:B--2---:R-:W-:-:S08]  /*09c0*/  FFMA R18, R5, R2, R18 ;  /* 0x0000000205127223 */ /* 0x004fd00000000012 */
[----:B------:R-:W-:Y:S05]  /*09d0*/  BRA.U UP0, `(.L_x_14) ;  /* 0xfffffffd00d87547 */ /* 0x000fea000b83ffff */
.L_x_11:
[----:B------:R-:W1:Y:S01]  /*09e0*/  LDC.64 R2, c[0x0][0x390] ;  /* 0x0000e400ff027b82 */ /* 0x000e620000000a00 */
[----:B------:R-:W-:-:S04]  /*09f0*/  IMAD R13, R13, UR26, R0 ;  /* 0x0000001a0d0d7c24 */ /* 0x000fc8000f8e0200 */
[----:B-1----:R-:W-:-:S05]  /*0a00*/  IMAD.WIDE R2, R13, 0x4, R2 ;  /* 0x000000040d027825 */ /* 0x002fca00078e0202 */
[----:B0-----:R-:W-:Y:S01]  /*0a10*/  STG.E desc[UR24][R2.64], R18 ;  /* 0x0000001202007986 */ /* 0x001fe2000c101918 */
[----:B------:R-:W-:Y:S05]  /*0a20*/  EXIT ;  /* 0x000000000000794d */ /* 0x000fea0003800000 */
.L_x_15:
        /* <DEDUP_REMOVED lines=13> */
.L_x_17:


//--------------------- .nv.shared.reserved.0     --------------------------
	.section	.nv.shared.reserved.0,"aw",@nobits
	.weak		__nv_reservedSMEM_offset_0_alias
	.size		__nv_reservedSMEM_offset_0_alias, 0, 64
	.other		__nv_reservedSMEM_offset_0_alias,@"STO_CUDA_RESERVED_SHARED STV_DEFAULT"
__nv_reservedSMEM_offset_0_alias:
	.zero		0
	.zero		64


//--------------------- .nv.constant0._Z17sgemm_tensor_corePK6__halfS1_Pfiii --------------------------
	.section	.nv.constant0._Z17sgemm_tensor_corePK6__halfS1_Pfiii,"a",@progbits
	.sectionflags	@""
	.align	4
.nv.constant0._Z17sgemm_tensor_corePK6__halfS1_Pfiii:
	.zero		932


//--------------------- .nv.constant0._Z15sgemm_cuda_corePKfS0_Pfiii --------------------------
	.section	.nv.constant0._Z15sgemm_cuda_corePKfS0_Pfiii,"a",@progbits
	.sectionflags	@""
	.align	4
.nv.constant0._Z15sgemm_cuda_corePKfS0_Pfiii:
	.zero		932


//--------------------- SYMBOLS --------------------------

	.type		.nv.reservedSmem.offset0,@object
	.size		.nv.reservedSmem.offset0,0x4
